	.target	sm_90a

	.elftype	@"ET_EXEC"


//--------------------- .note.nv.tkinfo           --------------------------
	.section	.note.nv.tkinfo,"",@"SHT_NOTE"
	.sectionflags	@"SHF_NOTE_NV_TKINFO"
	.tkinfo
        /*0018*/ 	.word	0x00000002
        /*0030*/ 	.string	""
        /*0030*/ 	.string	"ptxas"
        /*0030*/ 	.string	"Cuda compilation tools, release 13.0, V13.0.88"
        /*0030*/ 	.string	"Build cuda_13.0.r13.0/compiler.36424714_0"
        /*0030*/ 	.string	"-arch sm_90a -m 64 "



//--------------------- .note.nv.cuinfo           --------------------------
	.section	.note.nv.cuinfo,"",@"SHT_NOTE"
	.sectionflags	@"SHF_NOTE_NV_CUINFO"
        /*0018*/ 	.short	0x0002
        /*001a*/ 	.short	0x005a
        /*001c*/ 	.short	0x0082
	.zero		2


//--------------------- .nv.info                  --------------------------
	.section	.nv.info,"",@"SHT_CUDA_INFO"
	.align	4


	//----- nvinfo : EIATTR_REGCOUNT
	.align		4
        /*0000*/ 	.byte	0x04, 0x2f
        /*0002*/ 	.short	(.L_12 - .L_11)
	.align		4
.L_11:
        /*0004*/ 	.word	index@(_ZN7cutlass13device_kernelINS_4gemm6kernel13GemmUniversalIN4cute5tupleIJiiiiEEENS1_10collective13CollectiveMmaINS1_37MainloopSm90TmaGmmaWarpSpecializedFP8ILi56ENS5_IJNS4_1CILi2EEENSA_ILi4EEENSA_ILi1EEEEEENS1_32KernelTmaWarpSpecializedPingpongEEENS5_IJNSA_ILi64EEESH_NSA_ILi32EEEEEENS_12float_e5m2_tENS5_IJlSD_lEEESK_SL_NS4_8TiledMMAINS4_8MMA_AtomIJNS4_4SM904GMMA30MMA_64x64x32_F32E5M2E5M2_SS_TNILNSP_7ScaleInE1ELSR_1EEEEEENS4_6LayoutINS5_IJSD_SD_SD_EEENS5_IJNSA_ILi0EEESW_SW_EEEEENS5_IJNS4_10UnderscoreESZ_SZ_EEEEENS4_23SM90_TMA_LOAD_MULTICASTENS4_14ComposedLayoutINS4_7SwizzleILi1ELi4ELi3EEENS4_18smem_ptr_flag_bitsILi8EEENSU_INS5_IJNSA_ILi8EEESI_EEENS5_IJSI_SD_EEEEEEEvNS4_8identityES12_S1C_vS1D_EENS_8epilogue10collective6detail29Sm90TmaWarpSpecializedAdapterINS1G_15DefaultEpilogueISK_SL_SL_NS1F_6thread17LinearCombinationISK_Li1EffLNS1K_9ScaleType4KindE0ELNS_15FloatRoundStyleE2ESK_EENS1_15EpilogueDefaultEEEEEvvEEEEvNT_6ParamsE)
        /*0008*/ 	.word	0x000000a8


	//----- nvinfo : EIATTR_FRAME_SIZE
	.align		4
.L_12:
        /*000c*/ 	.byte	0x04, 0x11
        /*000e*/ 	.short	(.L_14 - .L_13)
	.align		4
.L_13:
        /*0010*/ 	.word	index@(_ZN7cutlass13device_kernelINS_4gemm6kernel13GemmUniversalIN4cute5tupleIJiiiiEEENS1_10collective13CollectiveMmaINS1_37MainloopSm90TmaGmmaWarpSpecializedFP8ILi56ENS5_IJNS4_1CILi2EEENSA_ILi4EEENSA_ILi1EEEEEENS1_32KernelTmaWarpSpecializedPingpongEEENS5_IJNSA_ILi64EEESH_NSA_ILi32EEEEEENS_12float_e5m2_tENS5_IJlSD_lEEESK_SL_NS4_8TiledMMAINS4_8MMA_AtomIJNS4_4SM904GMMA30MMA_64x64x32_F32E5M2E5M2_SS_TNILNSP_7ScaleInE1ELSR_1EEEEEENS4_6LayoutINS5_IJSD_SD_SD_EEENS5_IJNSA_ILi0EEESW_SW_EEEEENS5_IJNS4_10UnderscoreESZ_SZ_EEEEENS4_23SM90_TMA_LOAD_MULTICASTENS4_14ComposedLayoutINS4_7SwizzleILi1ELi4ELi3EEENS4_18smem_ptr_flag_bitsILi8EEENSU_INS5_IJNSA_ILi8EEESI_EEENS5_IJSI_SD_EEEEEEEvNS4_8identityES12_S1C_vS1D_EENS_8epilogue10collective6detail29Sm90TmaWarpSpecializedAdapterINS1G_15DefaultEpilogueISK_SL_SL_NS1F_6thread17LinearCombinationISK_Li1EffLNS1K_9ScaleType4KindE0ELNS_15FloatRoundStyleE2ESK_EENS1_15EpilogueDefaultEEEEEvvEEEEvNT_6ParamsE)
        /*0014*/ 	.word	0x00000000


	//----- nvinfo : EIATTR_MIN_STACK_SIZE
	.align		4
.L_14:
        /*0018*/ 	.byte	0x04, 0x12
        /*001a*/ 	.short	(.L_16 - .L_15)
	.align		4
.L_15:
        /*001c*/ 	.word	index@(_ZN7cutlass13device_kernelINS_4gemm6kernel13GemmUniversalIN4cute5tupleIJiiiiEEENS1_10collective13CollectiveMmaINS1_37MainloopSm90TmaGmmaWarpSpecializedFP8ILi56ENS5_IJNS4_1CILi2EEENSA_ILi4EEENSA_ILi1EEEEEENS1_32KernelTmaWarpSpecializedPingpongEEENS5_IJNSA_ILi64EEESH_NSA_ILi32EEEEEENS_12float_e5m2_tENS5_IJlSD_lEEESK_SL_NS4_8TiledMMAINS4_8MMA_AtomIJNS4_4SM904GMMA30MMA_64x64x32_F32E5M2E5M2_SS_TNILNSP_7ScaleInE1ELSR_1EEEEEENS4_6LayoutINS5_IJSD_SD_SD_EEENS5_IJNSA_ILi0EEESW_SW_EEEEENS5_IJNS4_10UnderscoreESZ_SZ_EEEEENS4_23SM90_TMA_LOAD_MULTICASTENS4_14ComposedLayoutINS4_7SwizzleILi1ELi4ELi3EEENS4_18smem_ptr_flag_bitsILi8EEENSU_INS5_IJNSA_ILi8EEESI_EEENS5_IJSI_SD_EEEEEEEvNS4_8identityES12_S1C_vS1D_EENS_8epilogue10collective6detail29Sm90TmaWarpSpecializedAdapterINS1G_15DefaultEpilogueISK_SL_SL_NS1F_6thread17LinearCombinationISK_Li1EffLNS1K_9ScaleType4KindE0ELNS_15FloatRoundStyleE2ESK_EENS1_15EpilogueDefaultEEEEEvvEEEEvNT_6ParamsE)
        /*0020*/ 	.word	0x00000000
.L_16:


//--------------------- .nv.compat                --------------------------
	.section	.nv.compat,"",@"SHT_CUDA_COMPAT_INFO"
	.align	4
        /*0000*/ 	.byte	0x02, 0x09, 0x01, 0x00, 0x02, 0x02, 0x04, 0x00, 0x02, 0x05, 0x05, 0x00, 0x03, 0x07, 0x01, 0x01
        /*0010*/ 	.byte	0x02, 0x03, 0x01, 0x00, 0x02, 0x06, 0x01, 0x00, 0x04, 0x0b, 0x08, 0x00, 0x00, 0x00, 0x00, 0x00
        /*0020*/ 	.byte	0x00, 0x00, 0x00, 0x00


//--------------------- .nv.info._ZN7cutlass13device_kernelINS_4gemm6kernel13GemmUniversalIN4cute5tupleIJiiiiEEENS1_10collective13CollectiveMmaINS1_37MainloopSm90TmaGmmaWarpSpecializedFP8ILi56ENS5_IJNS4_1CILi2EEENSA_ILi4EEENSA_ILi1EEEEEENS1_32KernelTmaWarpSpecializedPingpongEEENS5_IJNSA_ILi64EEESH_NSA_ILi32EEEEEENS_12float_e5m2_tENS5_IJlSD_lEEESK_SL_NS4_8TiledMMAINS4_8MMA_AtomIJNS4_4SM904GMMA30MMA_64x64x32_F32E5M2E5M2_SS_TNILNSP_7ScaleInE1ELSR_1EEEEEENS4_6LayoutINS5_IJSD_SD_SD_EEENS5_IJNSA_ILi0EEESW_SW_EEEEENS5_IJNS4_10UnderscoreESZ_SZ_EEEEENS4_23SM90_TMA_LOAD_MULTICASTENS4_14ComposedLayoutINS4_7SwizzleILi1ELi4ELi3EEENS4_18smem_ptr_flag_bitsILi8EEENSU_INS5_IJNSA_ILi8EEESI_EEENS5_IJSI_SD_EEEEEEEvNS4_8identityES12_S1C_vS1D_EENS_8epilogue10collective6detail29Sm90TmaWarpSpecializedAdapterINS1G_15DefaultEpilogueISK_SL_SL_NS1F_6thread17LinearCombinationISK_Li1EffLNS1K_9ScaleType4KindE0ELNS_15FloatRoundStyleE2ESK_EENS1_15EpilogueDefaultEEEEEvvEEEEvNT_6ParamsE --------------------------
	.section	.nv.info._ZN7cutlass13device_kernelINS_4gemm6kernel13GemmUniversalIN4cute5tupleIJiiiiEEENS1_10collective13CollectiveMmaINS1_37MainloopSm90TmaGmmaWarpSpecializedFP8ILi56ENS5_IJNS4_1CILi2EEENSA_ILi4EEENSA_ILi1EEEEEENS1_32KernelTmaWarpSpecializedPingpongEEENS5_IJNSA_ILi64EEESH_NSA_ILi32EEEEEENS_12float_e5m2_tENS5_IJlSD_lEEESK_SL_NS4_8TiledMMAINS4_8MMA_AtomIJNS4_4SM904GMMA30MMA_64x64x32_F32E5M2E5M2_SS_TNILNSP_7ScaleInE1ELSR_1EEEEEENS4_6LayoutINS5_IJSD_SD_SD_EEENS5_IJNSA_ILi0EEESW_SW_EEEEENS5_IJNS4_10UnderscoreESZ_SZ_EEEEENS4_23SM90_TMA_LOAD_MULTICASTENS4_14ComposedLayoutINS4_7SwizzleILi1ELi4ELi3EEENS4_18smem_ptr_flag_bitsILi8EEENSU_INS5_IJNSA_ILi8EEESI_EEENS5_IJSI_SD_EEEEEEEvNS4_8identityES12_S1C_vS1D_EENS_8epilogue10collective6detail29Sm90TmaWarpSpecializedAdapterINS1G_15DefaultEpilogueISK_SL_SL_NS1F_6thread17LinearCombinationISK_Li1EffLNS1K_9ScaleType4KindE0ELNS_15FloatRoundStyleE2ESK_EENS1_15EpilogueDefaultEEEEEvvEEEEvNT_6ParamsE,"",@"SHT_CUDA_INFO"
	.sectionflags	@""
	.align	4


	//----- nvinfo : EIATTR_CUDA_API_VERSION
	.align		4
        /*0000*/ 	.byte	0x04, 0x37
        /*0002*/ 	.short	(.L_18 - .L_17)
.L_17:
        /*0004*/ 	.word	0x00000082


	//----- nvinfo : EIATTR_KPARAM_INFO
	.align		4
.L_18:
        /*0008*/ 	.byte	0x04, 0x17
        /*000a*/ 	.short	(.L_20 - .L_19)
.L_19:
        /*000c*/ 	.word	0x00000000
        /*0010*/ 	.short	0x0000
        /*0012*/ 	.short	0x0070
        /*0014*/ 	.byte	0x00, 0xf0, 0x01, 0x10


	//----- nvinfo : EIATTR_SPARSE_MMA_MASK
	.align		4
.L_20:
        /*0018*/ 	.byte	0x03, 0x50
        /*001a*/ 	.short	0x0000


	//----- nvinfo : EIATTR_MAXREG_COUNT
	.align		4
        /*001c*/ 	.byte	0x03, 0x1b
        /*001e*/ 	.short	0x00a8


	//----- nvinfo : EIATTR_NUM_BARRIERS
	.align		4
        /*0020*/ 	.byte	0x02, 0x4c
        /*0022*/ 	.byte	0x01
	.zero		1


	//----- nvinfo : EIATTR_MERCURY_ISA_VERSION
	.align		4
        /*0024*/ 	.byte	0x03, 0x5f
        /*0026*/ 	.short	0x0101


	//----- nvinfo : EIATTR_INT_WARP_WIDE_INSTR_OFFSETS
	.align		4
        /*0028*/ 	.byte	0x04, 0x31
        /*002a*/ 	.short	(.L_22 - .L_21)


	//   ....[0]....
.L_21:
        /*002c*/ 	.word	0x00000b60


	//   ....[1]....
        /*0030*/ 	.word	0x00000ba0


	//   ....[2]....
        /*0034*/ 	.word	0x00000be0


	//   ....[3]....
        /*0038*/ 	.word	0x00000c80


	//   ....[4]....
        /*003c*/ 	.word	0x00000ca0


	//   ....[5]....
        /*0040*/ 	.word	0x00000d00


	//   ....[6]....
        /*0044*/ 	.word	0x00000df0


	//   ....[7]....
        /*0048*/ 	.word	0x00000e40


	//   ....[8]....
        /*004c*/ 	.word	0x00002d80


	//----- nvinfo : EIATTR_COOP_GROUP_MASK_REGIDS
	.align		4
.L_22:
        /*0050*/ 	.byte	0x04, 0x29
        /*0052*/ 	.short	(.L_24 - .L_23)


	//   ....[0]....
.L_23:
        /*0054*/ 	.word	0xffffffff


	//   ....[1]....
        /*0058*/ 	.word	0xffffffff


	//   ....[2]....
        /*005c*/ 	.word	0xffffffff


	//   ....[3]....
        /*0060*/ 	.word	0xffffffff


	//   ....[4]....
        /*0064*/ 	.word	0xffffffff


	//   ....[5]....
        /*0068*/ 	.word	0xffffffff


	//   ....[6]....
        /*006c*/ 	.word	0xffffffff


	//----- nvinfo : EIATTR_COOP_GROUP_INSTR_OFFSETS
	.align		4
.L_24:
        /*0070*/ 	.byte	0x04, 0x28
        /*0072*/ 	.short	(.L_26 - .L_25)


	//   ....[0]....
.L_25:
        /*0074*/ 	.word	0x00000060


	//   ....[1]....
        /*0078*/ 	.word	0x00000070


	//   ....[2]....
        /*007c*/ 	.word	0x00000130


	//   ....[3]....
        /*0080*/ 	.word	0x00000970


	//   ....[4]....
        /*0084*/ 	.word	0x000009b0


	//   ....[5]....
        /*0088*/ 	.word	0x00000a30


	//   ....[6]....
        /*008c*/ 	.word	0x00001000


	//----- nvinfo : EIATTR_REG_RECONFIG
	.align		4
.L_26:
        /*0090*/ 	.byte	0x01, 0x54
	.zero		2


	//----- nvinfo : EIATTR_MBARRIER_INSTR_OFFSETS
	.align		4
        /*0094*/ 	.byte	0x04, 0x39
        /*0096*/ 	.short	(.L_28 - .L_27)


	//   ....[0]....
.L_27:
        /*0098*/ 	.word	0x00000250
        /*009c*/ 	.word	0x000000ff
        /*00a0*/ 	.word	0x00000000
        /*00a4*/ 	.short	0x0100
        /*00a6*/ 	.byte	0x08
	.zero		1


	//   ....[1]....
        /*00a8*/ 	.word	0x00000260
        /*00ac*/ 	.word	0x000000ff
        /*00b0*/ 	.word	0x000001c0
        /*00b4*/ 	.short	0x0100
        /*00b6*/ 	.byte	0x08
	.zero		1


	//   ....[2]....
        /*00b8*/ 	.word	0x00000270
        /*00bc*/ 	.word	0x000000ff
        /*00c0*/ 	.word	0x00000008
        /*00c4*/ 	.short	0x0100
        /*00c6*/ 	.byte	0x08
	.zero		1


	//   ....[3]....
        /*00c8*/ 	.word	0x00000280
        /*00cc*/ 	.word	0x000000ff
        /*00d0*/ 	.word	0x000001c8
        /*00d4*/ 	.short	0x0100
        /*00d6*/ 	.byte	0x08
	.zero		1


	//   ....[4]....
        /*00d8*/ 	.word	0x00000290
        /*00dc*/ 	.word	0x000000ff
        /*00e0*/ 	.word	0x00000010
        /*00e4*/ 	.short	0x0100
        /*00e6*/ 	.byte	0x08
	.zero		1


	//   ....[5]....
        /*00e8*/ 	.word	0x000002a0
        /*00ec*/ 	.word	0x000000ff
        /*00f0*/ 	.word	0x000001d0
        /*00f4*/ 	.short	0x0100
        /*00f6*/ 	.byte	0x08
	.zero		1


	//   ....[6]....
        /*00f8*/ 	.word	0x000002b0
        /*00fc*/ 	.word	0x000000ff
        /*0100*/ 	.word	0x00000018
        /*0104*/ 	.short	0x0100
        /*0106*/ 	.byte	0x08
	.zero		1


	//   ....[7]....
        /*0108*/ 	.word	0x000002c0
        /*010c*/ 	.word	0x000000ff
        /*0110*/ 	.word	0x000001d8
        /*0114*/ 	.short	0x0100
        /*0116*/ 	.byte	0x08
	.zero		1


	//   ....[8]....
        /*0118*/ 	.word	0x000002d0
        /*011c*/ 	.word	0x000000ff
        /*0120*/ 	.word	0x00000020
        /*0124*/ 	.short	0x0100
        /*0126*/ 	.byte	0x08
	.zero		1


	//   ....[9]....
        /*0128*/ 	.word	0x000002e0
        /*012c*/ 	.word	0x000000ff
        /*0130*/ 	.word	0x000001e0
        /*0134*/ 	.short	0x0100
        /*0136*/ 	.byte	0x08
	.zero		1


	//   ....[10]....
        /*0138*/ 	.word	0x000002f0
        /*013c*/ 	.word	0x000000ff
        /*0140*/ 	.word	0x00000028
        /*0144*/ 	.short	0x0100
        /*0146*/ 	.byte	0x08
	.zero		1


	//   ....[11]....
        /*0148*/ 	.word	0x00000300
        /*014c*/ 	.word	0x000000ff
        /*0150*/ 	.word	0x000001e8
        /*0154*/ 	.short	0x0100
        /*0156*/ 	.byte	0x08
	.zero		1


	//   ....[12]....
        /*0158*/ 	.word	0x00000310
        /*015c*/ 	.word	0x000000ff
        /*0160*/ 	.word	0x00000030
        /*0164*/ 	.short	0x0100
        /*0166*/ 	.byte	0x08
	.zero		1


	//   ....[13]....
        /*0168*/ 	.word	0x00000320
        /*016c*/ 	.word	0x000000ff
        /*0170*/ 	.word	0x000001f0
        /*0174*/ 	.short	0x0100
        /*0176*/ 	.byte	0x08
	.zero		1


	//   ....[14]....
        /*0178*/ 	.word	0x00000330
        /*017c*/ 	.word	0x000000ff
        /*0180*/ 	.word	0x00000038
        /*0184*/ 	.short	0x0100
        /*0186*/ 	.byte	0x08
	.zero		1


	//   ....[15]....
        /*0188*/ 	.word	0x00000340
        /*018c*/ 	.word	0x000000ff
        /*0190*/ 	.word	0x000001f8
        /*0194*/ 	.short	0x0100
        /*0196*/ 	.byte	0x08
	.zero		1


	//   ....[16]....
        /*0198*/ 	.word	0x00000350
        /*019c*/ 	.word	0x000000ff
        /*01a0*/ 	.word	0x00000040
        /*01a4*/ 	.short	0x0100
        /*01a6*/ 	.byte	0x08
	.zero		1


	//   ....[17]....
        /*01a8*/ 	.word	0x00000360
        /*01ac*/ 	.word	0x000000ff
        /*01b0*/ 	.word	0x00000200
        /*01b4*/ 	.short	0x0100
        /*01b6*/ 	.byte	0x08
	.zero		1


	//   ....[18]....
        /*01b8*/ 	.word	0x00000370
        /*01bc*/ 	.word	0x000000ff
        /*01c0*/ 	.word	0x00000048
        /*01c4*/ 	.short	0x0100
        /*01c6*/ 	.byte	0x08
	.zero		1


	//   ....[19]....
        /*01c8*/ 	.word	0x00000380
        /*01cc*/ 	.word	0x000000ff
        /*01d0*/ 	.word	0x00000208
        /*01d4*/ 	.short	0x0100
        /*01d6*/ 	.byte	0x08
	.zero		1


	//   ....[20]....
        /*01d8*/ 	.word	0x00000390
        /*01dc*/ 	.word	0x000000ff
        /*01e0*/ 	.word	0x00000050
        /*01e4*/ 	.short	0x0100
        /*01e6*/ 	.byte	0x08
	.zero		1


	//   ....[21]....
        /*01e8*/ 	.word	0x000003a0
        /*01ec*/ 	.word	0x000000ff
        /*01f0*/ 	.word	0x00000210
        /*01f4*/ 	.short	0x0100
        /*01f6*/ 	.byte	0x08
	.zero		1


	//   ....[22]....
        /*01f8*/ 	.word	0x000003b0
        /*01fc*/ 	.word	0x000000ff
        /*0200*/ 	.word	0x00000058
        /*0204*/ 	.short	0x0100
        /*0206*/ 	.byte	0x08
	.zero		1


	//   ....[23]....
        /*0208*/ 	.word	0x000003c0
        /*020c*/ 	.word	0x000000ff
        /*0210*/ 	.word	0x00000218
        /*0214*/ 	.short	0x0100
        /*0216*/ 	.byte	0x08
	.zero		1


	//   ....[24]....
        /*0218*/ 	.word	0x000003d0
        /*021c*/ 	.word	0x000000ff
        /*0220*/ 	.word	0x00000060
        /*0224*/ 	.short	0x0100
        /*0226*/ 	.byte	0x08
	.zero		1


	//   ....[25]....
        /*0228*/ 	.word	0x000003e0
        /*022c*/ 	.word	0x000000ff
        /*0230*/ 	.word	0x00000220
        /*0234*/ 	.short	0x0100
        /*0236*/ 	.byte	0x08
	.zero		1


	//   ....[26]....
        /*0238*/ 	.word	0x000003f0
        /*023c*/ 	.word	0x000000ff
        /*0240*/ 	.word	0x00000068
        /*0244*/ 	.short	0x0100
        /*0246*/ 	.byte	0x08
	.zero		1


	//   ....[27]....
        /*0248*/ 	.word	0x00000400
        /*024c*/ 	.word	0x000000ff
        /*0250*/ 	.word	0x00000228
        /*0254*/ 	.short	0x0100
        /*0256*/ 	.byte	0x08
	.zero		1


	//   ....[28]....
        /*0258*/ 	.word	0x00000410
        /*025c*/ 	.word	0x000000ff
        /*0260*/ 	.word	0x00000070
        /*0264*/ 	.short	0x0100
        /*0266*/ 	.byte	0x08
	.zero		1


	//   ....[29]....
        /*0268*/ 	.word	0x00000420
        /*026c*/ 	.word	0x000000ff
        /*0270*/ 	.word	0x00000230
        /*0274*/ 	.short	0x0100
        /*0276*/ 	.byte	0x08
	.zero		1


	//   ....[30]....
        /*0278*/ 	.word	0x00000430
        /*027c*/ 	.word	0x000000ff
        /*0280*/ 	.word	0x00000078
        /*0284*/ 	.short	0x0100
        /*0286*/ 	.byte	0x08
	.zero		1


	//   ....[31]....
        /*0288*/ 	.word	0x00000440
        /*028c*/ 	.word	0x000000ff
        /*0290*/ 	.word	0x00000238
        /*0294*/ 	.short	0x0100
        /*0296*/ 	.byte	0x08
	.zero		1


	//   ....[32]....
        /*0298*/ 	.word	0x00000450
        /*029c*/ 	.word	0x000000ff
        /*02a0*/ 	.word	0x00000080
        /*02a4*/ 	.short	0x0100
        /*02a6*/ 	.byte	0x08
	.zero		1


	//   ....[33]....
        /*02a8*/ 	.word	0x00000460
        /*02ac*/ 	.word	0x000000ff
        /*02b0*/ 	.word	0x00000240
        /*02b4*/ 	.short	0x0100
        /*02b6*/ 	.byte	0x08
	.zero		1


	//   ....[34]....
        /*02b8*/ 	.word	0x00000470
        /*02bc*/ 	.word	0x000000ff
        /*02c0*/ 	.word	0x00000088
        /*02c4*/ 	.short	0x0100
        /*02c6*/ 	.byte	0x08
	.zero		1


	//   ....[35]....
        /*02c8*/ 	.word	0x00000480
        /*02cc*/ 	.word	0x000000ff
        /*02d0*/ 	.word	0x00000248
        /*02d4*/ 	.short	0x0100
        /*02d6*/ 	.byte	0x08
	.zero		1


	//   ....[36]....
        /*02d8*/ 	.word	0x00000490
        /*02dc*/ 	.word	0x000000ff
        /*02e0*/ 	.word	0x00000090
        /*02e4*/ 	.short	0x0100
        /*02e6*/ 	.byte	0x08
	.zero		1


	//   ....[37]....
        /*02e8*/ 	.word	0x000004a0
        /*02ec*/ 	.word	0x000000ff
        /*02f0*/ 	.word	0x00000250
        /*02f4*/ 	.short	0x0100
        /*02f6*/ 	.byte	0x08
	.zero		1


	//   ....[38]....
        /*02f8*/ 	.word	0x000004b0
        /*02fc*/ 	.word	0x000000ff
        /*0300*/ 	.word	0x00000098
        /*0304*/ 	.short	0x0100
        /*0306*/ 	.byte	0x08
	.zero		1


	//   ....[39]....
        /*0308*/ 	.word	0x000004c0
        /*030c*/ 	.word	0x000000ff
        /*0310*/ 	.word	0x00000258
        /*0314*/ 	.short	0x0100
        /*0316*/ 	.byte	0x08
	.zero		1


	//   ....[40]....
        /*0318*/ 	.word	0x000004d0
        /*031c*/ 	.word	0x000000ff
        /*0320*/ 	.word	0x000000a0
        /*0324*/ 	.short	0x0100
        /*0326*/ 	.byte	0x08
	.zero		1


	//   ....[41]....
        /*0328*/ 	.word	0x000004e0
        /*032c*/ 	.word	0x000000ff
        /*0330*/ 	.word	0x00000260
        /*0334*/ 	.short	0x0100
        /*0336*/ 	.byte	0x08
	.zero		1


	//   ....[42]....
        /*0338*/ 	.word	0x000004f0
        /*033c*/ 	.word	0x000000ff
        /*0340*/ 	.word	0x000000a8
        /*0344*/ 	.short	0x0100
        /*0346*/ 	.byte	0x08
	.zero		1


	//   ....[43]....
        /*0348*/ 	.word	0x00000500
        /*034c*/ 	.word	0x000000ff
        /*0350*/ 	.word	0x00000268
        /*0354*/ 	.short	0x0100
        /*0356*/ 	.byte	0x08
	.zero		1


	//   ....[44]....
        /*0358*/ 	.word	0x00000510
        /*035c*/ 	.word	0x000000ff
        /*0360*/ 	.word	0x000000b0
        /*0364*/ 	.short	0x0100
        /*0366*/ 	.byte	0x08
	.zero		1


	//   ....[45]....
        /*0368*/ 	.word	0x00000520
        /*036c*/ 	.word	0x000000ff
        /*0370*/ 	.word	0x00000270
        /*0374*/ 	.short	0x0100
        /*0376*/ 	.byte	0x08
	.zero		1


	//   ....[46]....
        /*0378*/ 	.word	0x00000530
        /*037c*/ 	.word	0x000000ff
        /*0380*/ 	.word	0x000000b8
        /*0384*/ 	.short	0x0100
        /*0386*/ 	.byte	0x08
	.zero		1


	//   ....[47]....
        /*0388*/ 	.word	0x00000540
        /*038c*/ 	.word	0x000000ff
        /*0390*/ 	.word	0x00000278
        /*0394*/ 	.short	0x0100
        /*0396*/ 	.byte	0x08
	.zero		1


	//   ....[48]....
        /*0398*/ 	.word	0x00000550
        /*039c*/ 	.word	0x000000ff
        /*03a0*/ 	.word	0x000000c0
        /*03a4*/ 	.short	0x0100
        /*03a6*/ 	.byte	0x08
	.zero		1


	//   ....[49]....
        /*03a8*/ 	.word	0x00000560
        /*03ac*/ 	.word	0x000000ff
        /*03b0*/ 	.word	0x00000280
        /*03b4*/ 	.short	0x0100
        /*03b6*/ 	.byte	0x08
	.zero		1


	//   ....[50]....
        /*03b8*/ 	.word	0x00000570
        /*03bc*/ 	.word	0x000000ff
        /*03c0*/ 	.word	0x000000c8
        /*03c4*/ 	.short	0x0100
        /*03c6*/ 	.byte	0x08
	.zero		1


	//   ....[51]....
        /*03c8*/ 	.word	0x00000580
        /*03cc*/ 	.word	0x000000ff
        /*03d0*/ 	.word	0x00000288
        /*03d4*/ 	.short	0x0100
        /*03d6*/ 	.byte	0x08
	.zero		1


	//   ....[52]....
        /*03d8*/ 	.word	0x00000590
        /*03dc*/ 	.word	0x000000ff
        /*03e0*/ 	.word	0x000000d0
        /*03e4*/ 	.short	0x0100
        /*03e6*/ 	.byte	0x08
	.zero		1


	//   ....[53]....
        /*03e8*/ 	.word	0x000005a0
        /*03ec*/ 	.word	0x000000ff
        /*03f0*/ 	.word	0x00000290
        /*03f4*/ 	.short	0x0100
        /*03f6*/ 	.byte	0x08
	.zero		1


	//   ....[54]....
        /*03f8*/ 	.word	0x000005b0
        /*03fc*/ 	.word	0x000000ff
        /*0400*/ 	.word	0x000000d8
        /*0404*/ 	.short	0x0100
        /*0406*/ 	.byte	0x08
	.zero		1


	//   ....[55]....
        /*0408*/ 	.word	0x000005c0
        /*040c*/ 	.word	0x000000ff
        /*0410*/ 	.word	0x00000298
        /*0414*/ 	.short	0x0100
        /*0416*/ 	.byte	0x08
	.zero		1


	//   ....[56]....
        /*0418*/ 	.word	0x000005d0
        /*041c*/ 	.word	0x000000ff
        /*0420*/ 	.word	0x000000e0
        /*0424*/ 	.short	0x0100
        /*0426*/ 	.byte	0x08
	.zero		1


	//   ....[57]....
        /*0428*/ 	.word	0x000005e0
        /*042c*/ 	.word	0x000000ff
        /*0430*/ 	.word	0x000002a0
        /*0434*/ 	.short	0x0100
        /*0436*/ 	.byte	0x08
	.zero		1


	//   ....[58]....
        /*0438*/ 	.word	0x000005f0
        /*043c*/ 	.word	0x000000ff
        /*0440*/ 	.word	0x000000e8
        /*0444*/ 	.short	0x0100
        /*0446*/ 	.byte	0x08
	.zero		1


	//   ....[59]....
        /*0448*/ 	.word	0x00000600
        /*044c*/ 	.word	0x000000ff
        /*0450*/ 	.word	0x000002a8
        /*0454*/ 	.short	0x0100
        /*0456*/ 	.byte	0x08
	.zero		1


	//   ....[60]....
        /*0458*/ 	.word	0x00000610
        /*045c*/ 	.word	0x000000ff
        /*0460*/ 	.word	0x000000f0
        /*0464*/ 	.short	0x0100
        /*0466*/ 	.byte	0x08
	.zero		1


	//   ....[61]....
        /*0468*/ 	.word	0x00000620
        /*046c*/ 	.word	0x000000ff
        /*0470*/ 	.word	0x000002b0
        /*0474*/ 	.short	0x0100
        /*0476*/ 	.byte	0x08
	.zero		1


	//   ....[62]....
        /*0478*/ 	.word	0x00000630
        /*047c*/ 	.word	0x000000ff
        /*0480*/ 	.word	0x000000f8
        /*0484*/ 	.short	0x0100
        /*0486*/ 	.byte	0x08
	.zero		1


	//   ....[63]....
        /*0488*/ 	.word	0x00000640
        /*048c*/ 	.word	0x000000ff
        /*0490*/ 	.word	0x000002b8
        /*0494*/ 	.short	0x0100
        /*0496*/ 	.byte	0x08
	.zero		1


	//   ....[64]....
        /*0498*/ 	.word	0x00000650
        /*049c*/ 	.word	0x000000ff
        /*04a0*/ 	.word	0x00000100
        /*04a4*/ 	.short	0x0100
        /*04a6*/ 	.byte	0x08
	.zero		1


	//   ....[65]....
        /*04a8*/ 	.word	0x00000660
        /*04ac*/ 	.word	0x000000ff
        /*04b0*/ 	.word	0x000002c0
        /*04b4*/ 	.short	0x0100
        /*04b6*/ 	.byte	0x08
	.zero		1


	//   ....[66]....
        /*04b8*/ 	.word	0x00000670
        /*04bc*/ 	.word	0x000000ff
        /*04c0*/ 	.word	0x00000108
        /*04c4*/ 	.short	0x0100
        /*04c6*/ 	.byte	0x08
	.zero		1


	//   ....[67]....
        /*04c8*/ 	.word	0x00000680
        /*04cc*/ 	.word	0x000000ff
        /*04d0*/ 	.word	0x000002c8
        /*04d4*/ 	.short	0x0100
        /*04d6*/ 	.byte	0x08
	.zero		1


	//   ....[68]....
        /*04d8*/ 	.word	0x00000690
        /*04dc*/ 	.word	0x000000ff
        /*04e0*/ 	.word	0x00000110
        /*04e4*/ 	.short	0x0100
        /*04e6*/ 	.byte	0x08
	.zero		1


	//   ....[69]....
        /*04e8*/ 	.word	0x000006a0
        /*04ec*/ 	.word	0x000000ff
        /*04f0*/ 	.word	0x000002d0
        /*04f4*/ 	.short	0x0100
        /*04f6*/ 	.byte	0x08
	.zero		1


	//   ....[70]....
        /*04f8*/ 	.word	0x000006b0
        /*04fc*/ 	.word	0x000000ff
        /*0500*/ 	.word	0x00000118
        /*0504*/ 	.short	0x0100
        /*0506*/ 	.byte	0x08
	.zero		1


	//   ....[71]....
        /*0508*/ 	.word	0x000006c0
        /*050c*/ 	.word	0x000000ff
        /*0510*/ 	.word	0x000002d8
        /*0514*/ 	.short	0x0100
        /*0516*/ 	.byte	0x08
	.zero		1


	//   ....[72]....
        /*0518*/ 	.word	0x000006d0
        /*051c*/ 	.word	0x000000ff
        /*0520*/ 	.word	0x00000120
        /*0524*/ 	.short	0x0100
        /*0526*/ 	.byte	0x08
	.zero		1


	//   ....[73]....
        /*0528*/ 	.word	0x000006e0
        /*052c*/ 	.word	0x000000ff
        /*0530*/ 	.word	0x000002e0
        /*0534*/ 	.short	0x0100
        /*0536*/ 	.byte	0x08
	.zero		1


	//   ....[74]....
        /*0538*/ 	.word	0x000006f0
        /*053c*/ 	.word	0x000000ff
        /*0540*/ 	.word	0x00000128
        /*0544*/ 	.short	0x0100
        /*0546*/ 	.byte	0x08
	.zero		1


	//   ....[75]....
        /*0548*/ 	.word	0x00000700
        /*054c*/ 	.word	0x000000ff
        /*0550*/ 	.word	0x000002e8
        /*0554*/ 	.short	0x0100
        /*0556*/ 	.byte	0x08
	.zero		1


	//   ....[76]....
        /*0558*/ 	.word	0x00000710
        /*055c*/ 	.word	0x000000ff
        /*0560*/ 	.word	0x00000130
        /*0564*/ 	.short	0x0100
        /*0566*/ 	.byte	0x08
	.zero		1


	//   ....[77]....
        /*0568*/ 	.word	0x00000720
        /*056c*/ 	.word	0x000000ff
        /*0570*/ 	.word	0x000002f0
        /*0574*/ 	.short	0x0100
        /*0576*/ 	.byte	0x08
	.zero		1


	//   ....[78]....
        /*0578*/ 	.word	0x00000730
        /*057c*/ 	.word	0x000000ff
        /*0580*/ 	.word	0x00000138
        /*0584*/ 	.short	0x0100
        /*0586*/ 	.byte	0x08
	.zero		1


	//   ....[79]....
        /*0588*/ 	.word	0x00000740
        /*058c*/ 	.word	0x000000ff
        /*0590*/ 	.word	0x000002f8
        /*0594*/ 	.short	0x0100
        /*0596*/ 	.byte	0x08
	.zero		1


	//   ....[80]....
        /*0598*/ 	.word	0x00000750
        /*059c*/ 	.word	0x000000ff
        /*05a0*/ 	.word	0x00000140
        /*05a4*/ 	.short	0x0100
        /*05a6*/ 	.byte	0x08
	.zero		1


	//   ....[81]....
        /*05a8*/ 	.word	0x00000760
        /*05ac*/ 	.word	0x000000ff
        /*05b0*/ 	.word	0x00000300
        /*05b4*/ 	.short	0x0100
        /*05b6*/ 	.byte	0x08
	.zero		1


	//   ....[82]....
        /*05b8*/ 	.word	0x00000770
        /*05bc*/ 	.word	0x000000ff
        /*05c0*/ 	.word	0x00000148
        /*05c4*/ 	.short	0x0100
        /*05c6*/ 	.byte	0x08
	.zero		1


	//   ....[83]....
        /*05c8*/ 	.word	0x00000780
        /*05cc*/ 	.word	0x000000ff
        /*05d0*/ 	.word	0x00000308
        /*05d4*/ 	.short	0x0100
        /*05d6*/ 	.byte	0x08
	.zero		1


	//   ....[84]....
        /*05d8*/ 	.word	0x00000790
        /*05dc*/ 	.word	0x000000ff
        /*05e0*/ 	.word	0x00000150
        /*05e4*/ 	.short	0x0100
        /*05e6*/ 	.byte	0x08
	.zero		1


	//   ....[85]....
        /*05e8*/ 	.word	0x000007a0
        /*05ec*/ 	.word	0x000000ff
        /*05f0*/ 	.word	0x00000310
        /*05f4*/ 	.short	0x0100
        /*05f6*/ 	.byte	0x08
	.zero		1


	//   ....[86]....
        /*05f8*/ 	.word	0x000007b0
        /*05fc*/ 	.word	0x000000ff
        /*0600*/ 	.word	0x00000158
        /*0604*/ 	.short	0x0100
        /*0606*/ 	.byte	0x08
	.zero		1


	//   ....[87]....
        /*0608*/ 	.word	0x000007c0
        /*060c*/ 	.word	0x000000ff
        /*0610*/ 	.word	0x00000318
        /*0614*/ 	.short	0x0100
        /*0616*/ 	.byte	0x08
	.zero		1


	//   ....[88]....
        /*0618*/ 	.word	0x000007d0
        /*061c*/ 	.word	0x000000ff
        /*0620*/ 	.word	0x00000160
        /*0624*/ 	.short	0x0100
        /*0626*/ 	.byte	0x08
	.zero		1


	//   ....[89]....
        /*0628*/ 	.word	0x000007e0
        /*062c*/ 	.word	0x000000ff
        /*0630*/ 	.word	0x00000320
        /*0634*/ 	.short	0x0100
        /*0636*/ 	.byte	0x08
	.zero		1


	//   ....[90]....
        /*0638*/ 	.word	0x000007f0
        /*063c*/ 	.word	0x000000ff
        /*0640*/ 	.word	0x00000168
        /*0644*/ 	.short	0x0100
        /*0646*/ 	.byte	0x08
	.zero		1


	//   ....[91]....
        /*0648*/ 	.word	0x00000800
        /*064c*/ 	.word	0x000000ff
        /*0650*/ 	.word	0x00000328
        /*0654*/ 	.short	0x0100
        /*0656*/ 	.byte	0x08
	.zero		1


	//   ....[92]....
        /*0658*/ 	.word	0x00000810
        /*065c*/ 	.word	0x000000ff
        /*0660*/ 	.word	0x00000170
        /*0664*/ 	.short	0x0100
        /*0666*/ 	.byte	0x08
	.zero		1


	//   ....[93]....
        /*0668*/ 	.word	0x00000820
        /*066c*/ 	.word	0x000000ff
        /*0670*/ 	.word	0x00000330
        /*0674*/ 	.short	0x0100
        /*0676*/ 	.byte	0x08
	.zero		1


	//   ....[94]....
        /*0678*/ 	.word	0x00000830
        /*067c*/ 	.word	0x000000ff
        /*0680*/ 	.word	0x00000178
        /*0684*/ 	.short	0x0100
        /*0686*/ 	.byte	0x08
	.zero		1


	//   ....[95]....
        /*0688*/ 	.word	0x00000840
        /*068c*/ 	.word	0x000000ff
        /*0690*/ 	.word	0x00000338
        /*0694*/ 	.short	0x0100
        /*0696*/ 	.byte	0x08
	.zero		1


	//   ....[96]....
        /*0698*/ 	.word	0x00000850
        /*069c*/ 	.word	0x000000ff
        /*06a0*/ 	.word	0x00000180
        /*06a4*/ 	.short	0x0100
        /*06a6*/ 	.byte	0x08
	.zero		1


	//   ....[97]....
        /*06a8*/ 	.word	0x00000860
        /*06ac*/ 	.word	0x000000ff
        /*06b0*/ 	.word	0x00000340
        /*06b4*/ 	.short	0x0100
        /*06b6*/ 	.byte	0x08
	.zero		1


	//   ....[98]....
        /*06b8*/ 	.word	0x00000870
        /*06bc*/ 	.word	0x000000ff
        /*06c0*/ 	.word	0x00000188
        /*06c4*/ 	.short	0x0100
        /*06c6*/ 	.byte	0x08
	.zero		1


	//   ....[99]....
        /*06c8*/ 	.word	0x00000880
        /*06cc*/ 	.word	0x000000ff
        /*06d0*/ 	.word	0x00000348
        /*06d4*/ 	.short	0x0100
        /*06d6*/ 	.byte	0x08
	.zero		1


	//   ....[100]....
        /*06d8*/ 	.word	0x00000890
        /*06dc*/ 	.word	0x000000ff
        /*06e0*/ 	.word	0x00000190
        /*06e4*/ 	.short	0x0100
        /*06e6*/ 	.byte	0x08
	.zero		1


	//   ....[101]....
        /*06e8*/ 	.word	0x000008a0
        /*06ec*/ 	.word	0x000000ff
        /*06f0*/ 	.word	0x00000350
        /*06f4*/ 	.short	0x0100
        /*06f6*/ 	.byte	0x08
	.zero		1


	//   ....[102]....
        /*06f8*/ 	.word	0x000008b0
        /*06fc*/ 	.word	0x000000ff
        /*0700*/ 	.word	0x00000198
        /*0704*/ 	.short	0x0100
        /*0706*/ 	.byte	0x08
	.zero		1


	//   ....[103]....
        /*0708*/ 	.word	0x000008c0
        /*070c*/ 	.word	0x000000ff
        /*0710*/ 	.word	0x00000358
        /*0714*/ 	.short	0x0100
        /*0716*/ 	.byte	0x08
	.zero		1


	//   ....[104]....
        /*0718*/ 	.word	0x000008d0
        /*071c*/ 	.word	0x000000ff
        /*0720*/ 	.word	0x000001a0
        /*0724*/ 	.short	0x0100
        /*0726*/ 	.byte	0x08
	.zero		1


	//   ....[105]....
        /*0728*/ 	.word	0x000008e0
        /*072c*/ 	.word	0x000000ff
        /*0730*/ 	.word	0x00000360
        /*0734*/ 	.short	0x0100
        /*0736*/ 	.byte	0x08
	.zero		1


	//   ....[106]....
        /*0738*/ 	.word	0x000008f0
        /*073c*/ 	.word	0x000000ff
        /*0740*/ 	.word	0x000001a8
        /*0744*/ 	.short	0x0100
        /*0746*/ 	.byte	0x08
	.zero		1


	//   ....[107]....
        /*0748*/ 	.word	0x00000900
        /*074c*/ 	.word	0x000000ff
        /*0750*/ 	.word	0x00000368
        /*0754*/ 	.short	0x0100
        /*0756*/ 	.byte	0x08
	.zero		1


	//   ....[108]....
        /*0758*/ 	.word	0x00000910
        /*075c*/ 	.word	0x000000ff
        /*0760*/ 	.word	0x000001b0
        /*0764*/ 	.short	0x0100
        /*0766*/ 	.byte	0x08
	.zero		1


	//   ....[109]....
        /*0768*/ 	.word	0x00000920
        /*076c*/ 	.word	0x000000ff
        /*0770*/ 	.word	0x00000370
        /*0774*/ 	.short	0x0100
        /*0776*/ 	.byte	0x08
	.zero		1


	//   ....[110]....
        /*0778*/ 	.word	0x00000930
        /*077c*/ 	.word	0x000000ff
        /*0780*/ 	.word	0x000001b8
        /*0784*/ 	.short	0x0100
        /*0786*/ 	.byte	0x08
	.zero		1


	//   ....[111]....
        /*0788*/ 	.word	0x00000940
        /*078c*/ 	.word	0x000000ff
        /*0790*/ 	.word	0x00000378
        /*0794*/ 	.short	0x0100
        /*0796*/ 	.byte	0x08
	.zero		1


	//   ....[112]....
        /*0798*/ 	.word	0x00000e70
        /*079c*/ 	.word	0x000000ff
        /*07a0*/ 	.word	0x000003b0
        /*07a4*/ 	.short	0x0100
        /*07a6*/ 	.byte	0x08
	.zero		1


	//   ....[113]....
        /*07a8*/ 	.word	0x00000f10
        /*07ac*/ 	.word	0x000000ff
        /*07b0*/ 	.word	0x000003b8
        /*07b4*/ 	.short	0x0100
        /*07b6*/ 	.byte	0x08
	.zero		1


	//   ....[114]....
        /*07b8*/ 	.word	0x00000f80
        /*07bc*/ 	.word	0x000000ff
        /*07c0*/ 	.word	0x00000390
        /*07c4*/ 	.short	0x0100
        /*07c6*/ 	.byte	0x09
	.zero		1


	//   ....[115]....
        /*07c8*/ 	.word	0x00000f90
        /*07cc*/ 	.word	0x000000ff
        /*07d0*/ 	.word	0x00000398
        /*07d4*/ 	.short	0x0100
        /*07d6*/ 	.byte	0x09
	.zero		1


	//   ....[116]....
        /*07d8*/ 	.word	0x00000fa0
        /*07dc*/ 	.word	0x000000ff
        /*07e0*/ 	.word	0x000003a0
        /*07e4*/ 	.short	0x0100
        /*07e6*/ 	.byte	0x09
	.zero		1


	//   ....[117]....
        /*07e8*/ 	.word	0x00000fb0
        /*07ec*/ 	.word	0x000000ff
        /*07f0*/ 	.word	0x000003a8
        /*07f4*/ 	.short	0x0100
        /*07f6*/ 	.byte	0x09
	.zero		1


	//   ....[118]....
        /*07f8*/ 	.word	0x00001d90
        /*07fc*/ 	.word	0x000000ff
        /*0800*/ 	.word	0xfffffff8
        /*0804*/ 	.short	0x010a
        /*0806*/ 	.byte	0x0f
	.zero		1


	//   ....[119]....
        /*0808*/ 	.word	0x00002060
        /*080c*/ 	.word	0x000000ff
        /*0810*/ 	.word	0x00000000
        /*0814*/ 	.short	0x010a
        /*0816*/ 	.byte	0x06
	.zero		1


	//   ....[120]....
        /*0818*/ 	.word	0x000020a0
        /*081c*/ 	.word	0x000000ff
        /*0820*/ 	.word	0x00000000
        /*0824*/ 	.short	0x010a
        /*0826*/ 	.byte	0x06
	.zero		1


	//   ....[121]....
        /*0828*/ 	.word	0x000025c0
        /*082c*/ 	.word	0x000000ff
        /*0830*/ 	.word	0x00000000
        /*0834*/ 	.short	0x010a
        /*0836*/ 	.byte	0x09
	.zero		1


	//   ....[122]....
        /*0838*/ 	.word	0x00002600
        /*083c*/ 	.word	0x000000ff
        /*0840*/ 	.word	0x00000000
        /*0844*/ 	.short	0x010a
        /*0846*/ 	.byte	0x09
	.zero		1


	//   ....[123]....
        /*0848*/ 	.word	0x00002990
        /*084c*/ 	.word	0x00000013
        /*0850*/ 	.word	0x00000000
        /*0854*/ 	.short	0x0101
        /*0856*/ 	.byte	0x3f
	.zero		1


	//   ....[124]....
        /*0858*/ 	.word	0x00002d10
        /*085c*/ 	.word	0x00000011
        /*0860*/ 	.word	0x00000000
        /*0864*/ 	.short	0x0101
        /*0866*/ 	.byte	0x17
	.zero		1


	//   ....[125]....
        /*0868*/ 	.word	0x00002e20
        /*086c*/ 	.word	0x00000011
        /*0870*/ 	.word	0x00000000
        /*0874*/ 	.short	0x0101
        /*0876*/ 	.byte	0x3f
	.zero		1


	//   ....[126]....
        /*0878*/ 	.word	0x00002ee0
        /*087c*/ 	.word	0x000000ff
        /*0880*/ 	.word	0x00000008
        /*0884*/ 	.short	0x010a
        /*0886*/ 	.byte	0x0f
	.zero		1


	//   ....[127]....
        /*0888*/ 	.word	0x00005740
        /*088c*/ 	.word	0x00000004
        /*0890*/ 	.word	0x00000000
        /*0894*/ 	.short	0x0101
        /*0896*/ 	.byte	0x17
	.zero		1


	//   ....[128]....
        /*0898*/ 	.word	0x00006130
        /*089c*/ 	.word	0x00000013
        /*08a0*/ 	.word	0x000001c0
        /*08a4*/ 	.short	0x010a
        /*08a6*/ 	.byte	0x3f
	.zero		1


	//   ....[129]....
        /*08a8*/ 	.word	0x00006510
        /*08ac*/ 	.word	0x00000004
        /*08b0*/ 	.word	0x000003b8
        /*08b4*/ 	.short	0x0101
        /*08b6*/ 	.byte	0x3f
	.zero		1


	//   ....[130]....
        /*08b8*/ 	.word	0x00006c40
        /*08bc*/ 	.word	0x00000005
        /*08c0*/ 	.word	0x00000000
        /*08c4*/ 	.short	0x010a
        /*08c6*/ 	.byte	0x3f
	.zero		1


	//   ....[131]....
        /*08c8*/ 	.word	0x00006cc0
        /*08cc*/ 	.word	0x00000007
        /*08d0*/ 	.word	0x00000000
        /*08d4*/ 	.short	0x010a
        /*08d6*/ 	.byte	0x3f
	.zero		1


	//   ....[132]....
        /*08d8*/ 	.word	0x00006d50
        /*08dc*/ 	.word	0x00000006
        /*08e0*/ 	.word	0x00000000
        /*08e4*/ 	.short	0x010a
        /*08e6*/ 	.byte	0x3f
	.zero		1


	//   ....[133]....
        /*08e8*/ 	.word	0x00006de0
        /*08ec*/ 	.word	0x00000007
        /*08f0*/ 	.word	0x00000000
        /*08f4*/ 	.short	0x010a
        /*08f6*/ 	.byte	0x3f
	.zero		1


	//   ....[134]....
        /*08f8*/ 	.word	0x00006e70
        /*08fc*/ 	.word	0x00000006
        /*0900*/ 	.word	0x00000000
        /*0904*/ 	.short	0x010a
        /*0906*/ 	.byte	0x3f
	.zero		1


	//   ....[135]....
        /*0908*/ 	.word	0x00006f00
        /*090c*/ 	.word	0x00000007
        /*0910*/ 	.word	0x00000000
        /*0914*/ 	.short	0x010a
        /*0916*/ 	.byte	0x3f
	.zero		1


	//   ....[136]....
        /*0918*/ 	.word	0x00006f90
        /*091c*/ 	.word	0x00000006
        /*0920*/ 	.word	0x00000000
        /*0924*/ 	.short	0x010a
        /*0926*/ 	.byte	0x3f
	.zero		1


	//   ....[137]....
        /*0928*/ 	.word	0x00007020
        /*092c*/ 	.word	0x00000007
        /*0930*/ 	.word	0x00000000
        /*0934*/ 	.short	0x010a
        /*0936*/ 	.byte	0x3f
	.zero		1


	//   ....[138]....
        /*0938*/ 	.word	0x000070b0
        /*093c*/ 	.word	0x00000006
        /*0940*/ 	.word	0x00000000
        /*0944*/ 	.short	0x010a
        /*0946*/ 	.byte	0x3f
	.zero		1


	//   ....[139]....
        /*0948*/ 	.word	0x00007140
        /*094c*/ 	.word	0x00000007
        /*0950*/ 	.word	0x00000000
        /*0954*/ 	.short	0x010a
        /*0956*/ 	.byte	0x3f
	.zero		1


	//   ....[140]....
        /*0958*/ 	.word	0x000071d0
        /*095c*/ 	.word	0x00000006
        /*0960*/ 	.word	0x00000000
        /*0964*/ 	.short	0x010a
        /*0966*/ 	.byte	0x3f
	.zero		1


	//   ....[141]....
        /*0968*/ 	.word	0x00007260
        /*096c*/ 	.word	0x00000007
        /*0970*/ 	.word	0x00000000
        /*0974*/ 	.short	0x010a
        /*0976*/ 	.byte	0x3f
	.zero		1


	//   ....[142]....
        /*0978*/ 	.word	0x000072f0
        /*097c*/ 	.word	0x00000006
        /*0980*/ 	.word	0x00000000
        /*0984*/ 	.short	0x010a
        /*0986*/ 	.byte	0x3f
	.zero		1


	//   ....[143]....
        /*0988*/ 	.word	0x00007380
        /*098c*/ 	.word	0x00000007
        /*0990*/ 	.word	0x00000000
        /*0994*/ 	.short	0x010a
        /*0996*/ 	.byte	0x3f
	.zero		1


	//   ....[144]....
        /*0998*/ 	.word	0x00007410
        /*099c*/ 	.word	0x00000006
        /*09a0*/ 	.word	0x00000000
        /*09a4*/ 	.short	0x010a
        /*09a6*/ 	.byte	0x3f
	.zero		1


	//   ....[145]....
        /*09a8*/ 	.word	0x000074a0
        /*09ac*/ 	.word	0x00000007
        /*09b0*/ 	.word	0x00000000
        /*09b4*/ 	.short	0x010a
        /*09b6*/ 	.byte	0x3f
	.zero		1


	//   ....[146]....
        /*09b8*/ 	.word	0x00007530
        /*09bc*/ 	.word	0x00000006
        /*09c0*/ 	.word	0x00000000
        /*09c4*/ 	.short	0x010a
        /*09c6*/ 	.byte	0x3f
	.zero		1


	//   ....[147]....
        /*09c8*/ 	.word	0x000075c0
        /*09cc*/ 	.word	0x00000007
        /*09d0*/ 	.word	0x00000000
        /*09d4*/ 	.short	0x010a
        /*09d6*/ 	.byte	0x3f
	.zero		1


	//   ....[148]....
        /*09d8*/ 	.word	0x00007650
        /*09dc*/ 	.word	0x00000006
        /*09e0*/ 	.word	0x00000000
        /*09e4*/ 	.short	0x010a
        /*09e6*/ 	.byte	0x3f
	.zero		1


	//   ....[149]....
        /*09e8*/ 	.word	0x000076e0
        /*09ec*/ 	.word	0x00000007
        /*09f0*/ 	.word	0x00000000
        /*09f4*/ 	.short	0x010a
        /*09f6*/ 	.byte	0x3f
	.zero		1


	//   ....[150]....
        /*09f8*/ 	.word	0x00007770
        /*09fc*/ 	.word	0x00000006
        /*0a00*/ 	.word	0x00000000
        /*0a04*/ 	.short	0x010a
        /*0a06*/ 	.byte	0x3f
	.zero		1


	//   ....[151]....
        /*0a08*/ 	.word	0x00007800
        /*0a0c*/ 	.word	0x00000007
        /*0a10*/ 	.word	0x00000000
        /*0a14*/ 	.short	0x010a
        /*0a16*/ 	.byte	0x3f
	.zero		1


	//   ....[152]....
        /*0a18*/ 	.word	0x00007890
        /*0a1c*/ 	.word	0x00000006
        /*0a20*/ 	.word	0x00000000
        /*0a24*/ 	.short	0x010a
        /*0a26*/ 	.byte	0x3f
	.zero		1


	//   ....[153]....
        /*0a28*/ 	.word	0x00007920
        /*0a2c*/ 	.word	0x00000007
        /*0a30*/ 	.word	0x00000000
        /*0a34*/ 	.short	0x010a
        /*0a36*/ 	.byte	0x3f
	.zero		1


	//   ....[154]....
        /*0a38*/ 	.word	0x000079b0
        /*0a3c*/ 	.word	0x00000006
        /*0a40*/ 	.word	0x00000000
        /*0a44*/ 	.short	0x010a
        /*0a46*/ 	.byte	0x3f
	.zero		1


	//   ....[155]....
        /*0a48*/ 	.word	0x00007a40
        /*0a4c*/ 	.word	0x00000007
        /*0a50*/ 	.word	0x00000000
        /*0a54*/ 	.short	0x010a
        /*0a56*/ 	.byte	0x3f
	.zero		1


	//   ....[156]....
        /*0a58*/ 	.word	0x00007ad0
        /*0a5c*/ 	.word	0x00000006
        /*0a60*/ 	.word	0x00000000
        /*0a64*/ 	.short	0x010a
        /*0a66*/ 	.byte	0x3f
	.zero		1


	//   ....[157]....
        /*0a68*/ 	.word	0x00007b60
        /*0a6c*/ 	.word	0x00000007
        /*0a70*/ 	.word	0x00000000
        /*0a74*/ 	.short	0x010a
        /*0a76*/ 	.byte	0x3f
	.zero		1


	//   ....[158]....
        /*0a78*/ 	.word	0x00007bf0
        /*0a7c*/ 	.word	0x00000006
        /*0a80*/ 	.word	0x00000000
        /*0a84*/ 	.short	0x010a
        /*0a86*/ 	.byte	0x3f
	.zero		1


	//   ....[159]....
        /*0a88*/ 	.word	0x00007c80
        /*0a8c*/ 	.word	0x00000007
        /*0a90*/ 	.word	0x00000000
        /*0a94*/ 	.short	0x010a
        /*0a96*/ 	.byte	0x3f
	.zero		1


	//   ....[160]....
        /*0a98*/ 	.word	0x00007d10
        /*0a9c*/ 	.word	0x00000006
        /*0aa0*/ 	.word	0x00000000
        /*0aa4*/ 	.short	0x010a
        /*0aa6*/ 	.byte	0x3f
	.zero		1


	//   ....[161]....
        /*0aa8*/ 	.word	0x00007da0
        /*0aac*/ 	.word	0x00000007
        /*0ab0*/ 	.word	0x00000000
        /*0ab4*/ 	.short	0x010a
        /*0ab6*/ 	.byte	0x3f
	.zero		1


	//   ....[162]....
        /*0ab8*/ 	.word	0x00007e30
        /*0abc*/ 	.word	0x00000006
        /*0ac0*/ 	.word	0x00000000
        /*0ac4*/ 	.short	0x010a
        /*0ac6*/ 	.byte	0x3f
	.zero		1


	//   ....[163]....
        /*0ac8*/ 	.word	0x00007ec0
        /*0acc*/ 	.word	0x00000007
        /*0ad0*/ 	.word	0x00000000
        /*0ad4*/ 	.short	0x010a
        /*0ad6*/ 	.byte	0x3f
	.zero		1


	//   ....[164]....
        /*0ad8*/ 	.word	0x00007f50
        /*0adc*/ 	.word	0x00000006
        /*0ae0*/ 	.word	0x00000000
        /*0ae4*/ 	.short	0x010a
        /*0ae6*/ 	.byte	0x3f
	.zero		1


	//   ....[165]....
        /*0ae8*/ 	.word	0x00007fe0
        /*0aec*/ 	.word	0x00000007
        /*0af0*/ 	.word	0x00000000
        /*0af4*/ 	.short	0x010a
        /*0af6*/ 	.byte	0x3f
	.zero		1


	//   ....[166]....
        /*0af8*/ 	.word	0x00008070
        /*0afc*/ 	.word	0x00000006
        /*0b00*/ 	.word	0x00000000
        /*0b04*/ 	.short	0x010a
        /*0b06*/ 	.byte	0x3f
	.zero		1


	//   ....[167]....
        /*0b08*/ 	.word	0x00008100
        /*0b0c*/ 	.word	0x00000007
        /*0b10*/ 	.word	0x00000000
        /*0b14*/ 	.short	0x010a
        /*0b16*/ 	.byte	0x3f
	.zero		1


	//   ....[168]....
        /*0b18*/ 	.word	0x00008190
        /*0b1c*/ 	.word	0x00000006
        /*0b20*/ 	.word	0x00000000
        /*0b24*/ 	.short	0x010a
        /*0b26*/ 	.byte	0x3f
	.zero		1


	//   ....[169]....
        /*0b28*/ 	.word	0x00008220
        /*0b2c*/ 	.word	0x00000007
        /*0b30*/ 	.word	0x00000000
        /*0b34*/ 	.short	0x010a
        /*0b36*/ 	.byte	0x3f
	.zero		1


	//   ....[170]....
        /*0b38*/ 	.word	0x000082b0
        /*0b3c*/ 	.word	0x00000006
        /*0b40*/ 	.word	0x00000000
        /*0b44*/ 	.short	0x010a
        /*0b46*/ 	.byte	0x3f
	.zero		1


	//   ....[171]....
        /*0b48*/ 	.word	0x00008340
        /*0b4c*/ 	.word	0x00000007
        /*0b50*/ 	.word	0x00000000
        /*0b54*/ 	.short	0x010a
        /*0b56*/ 	.byte	0x3f
	.zero		1


	//   ....[172]....
        /*0b58*/ 	.word	0x000083d0
        /*0b5c*/ 	.word	0x00000006
        /*0b60*/ 	.word	0x00000000
        /*0b64*/ 	.short	0x010a
        /*0b66*/ 	.byte	0x3f
	.zero		1


	//   ....[173]....
        /*0b68*/ 	.word	0x00008460
        /*0b6c*/ 	.word	0x00000007
        /*0b70*/ 	.word	0x00000000
        /*0b74*/ 	.short	0x010a
        /*0b76*/ 	.byte	0x3f
	.zero		1


	//   ....[174]....
        /*0b78*/ 	.word	0x000084f0
        /*0b7c*/ 	.word	0x00000006
        /*0b80*/ 	.word	0x00000000
        /*0b84*/ 	.short	0x010a
        /*0b86*/ 	.byte	0x3f
	.zero		1


	//   ....[175]....
        /*0b88*/ 	.word	0x00008580
        /*0b8c*/ 	.word	0x00000007
        /*0b90*/ 	.word	0x00000000
        /*0b94*/ 	.short	0x010a
        /*0b96*/ 	.byte	0x3f
	.zero		1


	//   ....[176]....
        /*0b98*/ 	.word	0x00008610
        /*0b9c*/ 	.word	0x00000006
        /*0ba0*/ 	.word	0x00000000
        /*0ba4*/ 	.short	0x010a
        /*0ba6*/ 	.byte	0x3f
	.zero		1


	//   ....[177]....
        /*0ba8*/ 	.word	0x000086a0
        /*0bac*/ 	.word	0x00000007
        /*0bb0*/ 	.word	0x00000000
        /*0bb4*/ 	.short	0x010a
        /*0bb6*/ 	.byte	0x3f
	.zero		1


	//   ....[178]....
        /*0bb8*/ 	.word	0x00008730
        /*0bbc*/ 	.word	0x00000006
        /*0bc0*/ 	.word	0x00000000
        /*0bc4*/ 	.short	0x010a
        /*0bc6*/ 	.byte	0x3f
	.zero		1


	//   ....[179]....
        /*0bc8*/ 	.word	0x000087c0
        /*0bcc*/ 	.word	0x00000007
        /*0bd0*/ 	.word	0x00000000
        /*0bd4*/ 	.short	0x010a
        /*0bd6*/ 	.byte	0x3f
	.zero		1


	//   ....[180]....
        /*0bd8*/ 	.word	0x00008850
        /*0bdc*/ 	.word	0x00000006
        /*0be0*/ 	.word	0x00000000
        /*0be4*/ 	.short	0x010a
        /*0be6*/ 	.byte	0x3f
	.zero		1


	//   ....[181]....
        /*0be8*/ 	.word	0x000088e0
        /*0bec*/ 	.word	0x00000007
        /*0bf0*/ 	.word	0x00000000
        /*0bf4*/ 	.short	0x010a
        /*0bf6*/ 	.byte	0x3f
	.zero		1


	//   ....[182]....
        /*0bf8*/ 	.word	0x00008970
        /*0bfc*/ 	.word	0x00000006
        /*0c00*/ 	.word	0x00000000
        /*0c04*/ 	.short	0x010a
        /*0c06*/ 	.byte	0x3f
	.zero		1


	//   ....[183]....
        /*0c08*/ 	.word	0x00008a00
        /*0c0c*/ 	.word	0x00000007
        /*0c10*/ 	.word	0x00000000
        /*0c14*/ 	.short	0x010a
        /*0c16*/ 	.byte	0x3f
	.zero		1


	//   ....[184]....
        /*0c18*/ 	.word	0x00008a90
        /*0c1c*/ 	.word	0x00000006
        /*0c20*/ 	.word	0x00000000
        /*0c24*/ 	.short	0x010a
        /*0c26*/ 	.byte	0x3f
	.zero		1


	//   ....[185]....
        /*0c28*/ 	.word	0x00008b20
        /*0c2c*/ 	.word	0x00000003
        /*0c30*/ 	.word	0x00000000
        /*0c34*/ 	.short	0x010a
        /*0c36*/ 	.byte	0x3f
	.zero		1


	//   ....[186]....
        /*0c38*/ 	.word	0x00008b90
        /*0c3c*/ 	.word	0x00000011
        /*0c40*/ 	.word	0xfffffff8
        /*0c44*/ 	.short	0x010a
        /*0c46*/ 	.byte	0x3f
	.zero		1


	//   ....[187]....
        /*0c48*/ 	.word	0x00008bf0
        /*0c4c*/ 	.word	0x00000011
        /*0c50*/ 	.word	0x00000000
        /*0c54*/ 	.short	0x010a
        /*0c56*/ 	.byte	0x3f
	.zero		1


	//   ....[188]....
        /*0c58*/ 	.word	0x00008c50
        /*0c5c*/ 	.word	0x00000013
        /*0c60*/ 	.word	0x00000000
        /*0c64*/ 	.short	0x010a
        /*0c66*/ 	.byte	0x3f
	.zero		1


	//   ....[189]....
        /*0c68*/ 	.word	0x00008cb0
        /*0c6c*/ 	.word	0x00000011
        /*0c70*/ 	.word	0x00000008
        /*0c74*/ 	.short	0x010a
        /*0c76*/ 	.byte	0x3f
	.zero		1


	//   ....[190]....
        /*0c78*/ 	.word	0x00008d80
        /*0c7c*/ 	.word	0x00000013
        /*0c80*/ 	.word	0x000001c0
        /*0c84*/ 	.short	0x010a
        /*0c86*/ 	.byte	0x3f
	.zero		1


	//   ....[191]....
        /*0c88*/ 	.word	0x00008e60
        /*0c8c*/ 	.word	0x00000005
        /*0c90*/ 	.word	0x00000000
        /*0c94*/ 	.short	0x010a
        /*0c96*/ 	.byte	0x3f
	.zero		1


	//   ....[192]....
        /*0c98*/ 	.word	0x00008eb0
        /*0c9c*/ 	.word	0x00000007
        /*0ca0*/ 	.word	0x00000000
        /*0ca4*/ 	.short	0x010a
        /*0ca6*/ 	.byte	0x3f
	.zero		1


	//   ....[193]....
        /*0ca8*/ 	.word	0x00008f00
        /*0cac*/ 	.word	0x00000006
        /*0cb0*/ 	.word	0x00000000
        /*0cb4*/ 	.short	0x010a
        /*0cb6*/ 	.byte	0x3f
	.zero		1


	//   ....[194]....
        /*0cb8*/ 	.word	0x00008f50
        /*0cbc*/ 	.word	0x00000007
        /*0cc0*/ 	.word	0x00000000
        /*0cc4*/ 	.short	0x010a
        /*0cc6*/ 	.byte	0x3f
	.zero		1


	//   ....[195]....
        /*0cc8*/ 	.word	0x00008fa0
        /*0ccc*/ 	.word	0x00000006
        /*0cd0*/ 	.word	0x00000000
        /*0cd4*/ 	.short	0x010a
        /*0cd6*/ 	.byte	0x3f
	.zero		1


	//   ....[196]....
        /*0cd8*/ 	.word	0x00008ff0
        /*0cdc*/ 	.word	0x00000007
        /*0ce0*/ 	.word	0x00000000
        /*0ce4*/ 	.short	0x010a
        /*0ce6*/ 	.byte	0x3f
	.zero		1


	//   ....[197]....
        /*0ce8*/ 	.word	0x00009040
        /*0cec*/ 	.word	0x00000006
        /*0cf0*/ 	.word	0x00000000
        /*0cf4*/ 	.short	0x010a
        /*0cf6*/ 	.byte	0x3f
	.zero		1


	//   ....[198]....
        /*0cf8*/ 	.word	0x00009090
        /*0cfc*/ 	.word	0x00000007
        /*0d00*/ 	.word	0x00000000
        /*0d04*/ 	.short	0x010a
        /*0d06*/ 	.byte	0x3f
	.zero		1


	//   ....[199]....
        /*0d08*/ 	.word	0x000090e0
        /*0d0c*/ 	.word	0x00000006
        /*0d10*/ 	.word	0x00000000
        /*0d14*/ 	.short	0x010a
        /*0d16*/ 	.byte	0x3f
	.zero		1


	//   ....[200]....
        /*0d18*/ 	.word	0x00009130
        /*0d1c*/ 	.word	0x00000007
        /*0d20*/ 	.word	0x00000000
        /*0d24*/ 	.short	0x010a
        /*0d26*/ 	.byte	0x3f
	.zero		1


	//   ....[201]....
        /*0d28*/ 	.word	0x00009180
        /*0d2c*/ 	.word	0x00000006
        /*0d30*/ 	.word	0x00000000
        /*0d34*/ 	.short	0x010a
        /*0d36*/ 	.byte	0x3f
	.zero		1


	//   ....[202]....
        /*0d38*/ 	.word	0x000091d0
        /*0d3c*/ 	.word	0x00000007
        /*0d40*/ 	.word	0x00000000
        /*0d44*/ 	.short	0x010a
        /*0d46*/ 	.byte	0x3f
	.zero		1


	//   ....[203]....
        /*0d48*/ 	.word	0x00009220
        /*0d4c*/ 	.word	0x00000006
        /*0d50*/ 	.word	0x00000000
        /*0d54*/ 	.short	0x010a
        /*0d56*/ 	.byte	0x3f
	.zero		1


	//   ....[204]....
        /*0d58*/ 	.word	0x00009270
        /*0d5c*/ 	.word	0x00000007
        /*0d60*/ 	.word	0x00000000
        /*0d64*/ 	.short	0x010a
        /*0d66*/ 	.byte	0x3f
	.zero		1


	//   ....[205]....
        /*0d68*/ 	.word	0x000092c0
        /*0d6c*/ 	.word	0x00000006
        /*0d70*/ 	.word	0x00000000
        /*0d74*/ 	.short	0x010a
        /*0d76*/ 	.byte	0x3f
	.zero		1


	//   ....[206]....
        /*0d78*/ 	.word	0x00009310
        /*0d7c*/ 	.word	0x00000007
        /*0d80*/ 	.word	0x00000000
        /*0d84*/ 	.short	0x010a
        /*0d86*/ 	.byte	0x3f
	.zero		1


	//   ....[207]....
        /*0d88*/ 	.word	0x00009360
        /*0d8c*/ 	.word	0x00000006
        /*0d90*/ 	.word	0x00000000
        /*0d94*/ 	.short	0x010a
        /*0d96*/ 	.byte	0x3f
	.zero		1


	//   ....[208]....
        /*0d98*/ 	.word	0x000093b0
        /*0d9c*/ 	.word	0x00000007
        /*0da0*/ 	.word	0x00000000
        /*0da4*/ 	.short	0x010a
        /*0da6*/ 	.byte	0x3f
	.zero		1


	//   ....[209]....
        /*0da8*/ 	.word	0x00009400
        /*0dac*/ 	.word	0x00000006
        /*0db0*/ 	.word	0x00000000
        /*0db4*/ 	.short	0x010a
        /*0db6*/ 	.byte	0x3f
	.zero		1


	//   ....[210]....
        /*0db8*/ 	.word	0x00009450
        /*0dbc*/ 	.word	0x00000007
        /*0dc0*/ 	.word	0x00000000
        /*0dc4*/ 	.short	0x010a
        /*0dc6*/ 	.byte	0x3f
	.zero		1


	//   ....[211]....
        /*0dc8*/ 	.word	0x000094a0
        /*0dcc*/ 	.word	0x00000006
        /*0dd0*/ 	.word	0x00000000
        /*0dd4*/ 	.short	0x010a
        /*0dd6*/ 	.byte	0x3f
	.zero		1


	//   ....[212]....
        /*0dd8*/ 	.word	0x000094f0
        /*0ddc*/ 	.word	0x00000007
        /*0de0*/ 	.word	0x00000000
        /*0de4*/ 	.short	0x010a
        /*0de6*/ 	.byte	0x3f
	.zero		1


	//   ....[213]....
        /*0de8*/ 	.word	0x00009540
        /*0dec*/ 	.word	0x00000006
        /*0df0*/ 	.word	0x00000000
        /*0df4*/ 	.short	0x010a
        /*0df6*/ 	.byte	0x3f
	.zero		1


	//   ....[214]....
        /*0df8*/ 	.word	0x00009590
        /*0dfc*/ 	.word	0x00000007
        /*0e00*/ 	.word	0x00000000
        /*0e04*/ 	.short	0x010a
        /*0e06*/ 	.byte	0x3f
	.zero		1


	//   ....[215]....
        /*0e08*/ 	.word	0x000095e0
        /*0e0c*/ 	.word	0x00000006
        /*0e10*/ 	.word	0x00000000
        /*0e14*/ 	.short	0x010a
        /*0e16*/ 	.byte	0x3f
	.zero		1


	//   ....[216]....
        /*0e18*/ 	.word	0x00009630
        /*0e1c*/ 	.word	0x00000007
        /*0e20*/ 	.word	0x00000000
        /*0e24*/ 	.short	0x010a
        /*0e26*/ 	.byte	0x3f
	.zero		1


	//   ....[217]....
        /*0e28*/ 	.word	0x00009680
        /*0e2c*/ 	.word	0x00000006
        /*0e30*/ 	.word	0x00000000
        /*0e34*/ 	.short	0x010a
        /*0e36*/ 	.byte	0x3f
	.zero		1


	//   ....[218]....
        /*0e38*/ 	.word	0x000096d0
        /*0e3c*/ 	.word	0x00000007
        /*0e40*/ 	.word	0x00000000
        /*0e44*/ 	.short	0x010a
        /*0e46*/ 	.byte	0x3f
	.zero		1


	//   ....[219]....
        /*0e48*/ 	.word	0x00009720
        /*0e4c*/ 	.word	0x00000006
        /*0e50*/ 	.word	0x00000000
        /*0e54*/ 	.short	0x010a
        /*0e56*/ 	.byte	0x3f
	.zero		1


	//   ....[220]....
        /*0e58*/ 	.word	0x00009770
        /*0e5c*/ 	.word	0x00000007
        /*0e60*/ 	.word	0x00000000
        /*0e64*/ 	.short	0x010a
        /*0e66*/ 	.byte	0x3f
	.zero		1


	//   ....[221]....
        /*0e68*/ 	.word	0x000097c0
        /*0e6c*/ 	.word	0x00000006
        /*0e70*/ 	.word	0x00000000
        /*0e74*/ 	.short	0x010a
        /*0e76*/ 	.byte	0x3f
	.zero		1


	//   ....[222]....
        /*0e78*/ 	.word	0x00009810
        /*0e7c*/ 	.word	0x00000007
        /*0e80*/ 	.word	0x00000000
        /*0e84*/ 	.short	0x010a
        /*0e86*/ 	.byte	0x3f
	.zero		1


	//   ....[223]....
        /*0e88*/ 	.word	0x00009860
        /*0e8c*/ 	.word	0x00000006
        /*0e90*/ 	.word	0x00000000
        /*0e94*/ 	.short	0x010a
        /*0e96*/ 	.byte	0x3f
	.zero		1


	//   ....[224]....
        /*0e98*/ 	.word	0x000098b0
        /*0e9c*/ 	.word	0x00000007
        /*0ea0*/ 	.word	0x00000000
        /*0ea4*/ 	.short	0x010a
        /*0ea6*/ 	.byte	0x3f
	.zero		1


	//   ....[225]....
        /*0ea8*/ 	.word	0x00009900
        /*0eac*/ 	.word	0x00000006
        /*0eb0*/ 	.word	0x00000000
        /*0eb4*/ 	.short	0x010a
        /*0eb6*/ 	.byte	0x3f
	.zero		1


	//   ....[226]....
        /*0eb8*/ 	.word	0x00009950
        /*0ebc*/ 	.word	0x00000007
        /*0ec0*/ 	.word	0x00000000
        /*0ec4*/ 	.short	0x010a
        /*0ec6*/ 	.byte	0x3f
	.zero		1


	//   ....[227]....
        /*0ec8*/ 	.word	0x000099a0
        /*0ecc*/ 	.word	0x00000006
        /*0ed0*/ 	.word	0x00000000
        /*0ed4*/ 	.short	0x010a
        /*0ed6*/ 	.byte	0x3f
	.zero		1


	//   ....[228]....
        /*0ed8*/ 	.word	0x000099f0
        /*0edc*/ 	.word	0x00000007
        /*0ee0*/ 	.word	0x00000000
        /*0ee4*/ 	.short	0x010a
        /*0ee6*/ 	.byte	0x3f
	.zero		1


	//   ....[229]....
        /*0ee8*/ 	.word	0x00009a40
        /*0eec*/ 	.word	0x00000006
        /*0ef0*/ 	.word	0x00000000
        /*0ef4*/ 	.short	0x010a
        /*0ef6*/ 	.byte	0x3f
	.zero		1


	//   ....[230]....
        /*0ef8*/ 	.word	0x00009a90
        /*0efc*/ 	.word	0x00000007
        /*0f00*/ 	.word	0x00000000
        /*0f04*/ 	.short	0x010a
        /*0f06*/ 	.byte	0x3f
	.zero		1


	//   ....[231]....
        /*0f08*/ 	.word	0x00009ae0
        /*0f0c*/ 	.word	0x00000006
        /*0f10*/ 	.word	0x00000000
        /*0f14*/ 	.short	0x010a
        /*0f16*/ 	.byte	0x3f
	.zero		1


	//   ....[232]....
        /*0f18*/ 	.word	0x00009b30
        /*0f1c*/ 	.word	0x00000007
        /*0f20*/ 	.word	0x00000000
        /*0f24*/ 	.short	0x010a
        /*0f26*/ 	.byte	0x3f
	.zero		1


	//   ....[233]....
        /*0f28*/ 	.word	0x00009b80
        /*0f2c*/ 	.word	0x00000006
        /*0f30*/ 	.word	0x00000000
        /*0f34*/ 	.short	0x010a
        /*0f36*/ 	.byte	0x3f
	.zero		1


	//   ....[234]....
        /*0f38*/ 	.word	0x00009bd0
        /*0f3c*/ 	.word	0x00000007
        /*0f40*/ 	.word	0x00000000
        /*0f44*/ 	.short	0x010a
        /*0f46*/ 	.byte	0x3f
	.zero		1


	//   ....[235]....
        /*0f48*/ 	.word	0x00009c20
        /*0f4c*/ 	.word	0x00000006
        /*0f50*/ 	.word	0x00000000
        /*0f54*/ 	.short	0x010a
        /*0f56*/ 	.byte	0x3f
	.zero		1


	//   ....[236]....
        /*0f58*/ 	.word	0x00009c70
        /*0f5c*/ 	.word	0x00000007
        /*0f60*/ 	.word	0x00000000
        /*0f64*/ 	.short	0x010a
        /*0f66*/ 	.byte	0x3f
	.zero		1


	//   ....[237]....
        /*0f68*/ 	.word	0x00009cc0
        /*0f6c*/ 	.word	0x00000006
        /*0f70*/ 	.word	0x00000000
        /*0f74*/ 	.short	0x010a
        /*0f76*/ 	.byte	0x3f
	.zero		1


	//   ....[238]....
        /*0f78*/ 	.word	0x00009d10
        /*0f7c*/ 	.word	0x00000007
        /*0f80*/ 	.word	0x00000000
        /*0f84*/ 	.short	0x010a
        /*0f86*/ 	.byte	0x3f
	.zero		1


	//   ....[239]....
        /*0f88*/ 	.word	0x00009d60
        /*0f8c*/ 	.word	0x00000006
        /*0f90*/ 	.word	0x00000000
        /*0f94*/ 	.short	0x010a
        /*0f96*/ 	.byte	0x3f
	.zero		1


	//   ....[240]....
        /*0f98*/ 	.word	0x00009db0
        /*0f9c*/ 	.word	0x00000007
        /*0fa0*/ 	.word	0x00000000
        /*0fa4*/ 	.short	0x010a
        /*0fa6*/ 	.byte	0x3f
	.zero		1


	//   ....[241]....
        /*0fa8*/ 	.word	0x00009e00
        /*0fac*/ 	.word	0x00000006
        /*0fb0*/ 	.word	0x00000000
        /*0fb4*/ 	.short	0x010a
        /*0fb6*/ 	.byte	0x3f
	.zero		1


	//   ....[242]....
        /*0fb8*/ 	.word	0x00009e50
        /*0fbc*/ 	.word	0x00000007
        /*0fc0*/ 	.word	0x00000000
        /*0fc4*/ 	.short	0x010a
        /*0fc6*/ 	.byte	0x3f
	.zero		1


	//   ....[243]....
        /*0fc8*/ 	.word	0x00009ea0
        /*0fcc*/ 	.word	0x00000006
        /*0fd0*/ 	.word	0x00000000
        /*0fd4*/ 	.short	0x010a
        /*0fd6*/ 	.byte	0x3f
	.zero		1


	//   ....[244]....
        /*0fd8*/ 	.word	0x00009ef0
        /*0fdc*/ 	.word	0x00000007
        /*0fe0*/ 	.word	0x00000000
        /*0fe4*/ 	.short	0x010a
        /*0fe6*/ 	.byte	0x3f
	.zero		1


	//   ....[245]....
        /*0fe8*/ 	.word	0x00009f40
        /*0fec*/ 	.word	0x00000006
        /*0ff0*/ 	.word	0x00000000
        /*0ff4*/ 	.short	0x010a
        /*0ff6*/ 	.byte	0x3f
	.zero		1


	//----- nvinfo : EIATTR_NUM_MBARRIERS
	.align		4
.L_28:
        /*0ff8*/ 	.byte	0x03, 0x38
        /*0ffa*/ 	.short	0x0076


	//----- nvinfo : EIATTR_EXIT_INSTR_OFFSETS
	.align		4
        /*0ffc*/ 	.byte	0x04, 0x1c
        /*0ffe*/ 	.short	(.L_30 - .L_29)


	//   ....[0]....
.L_29:
        /*1000*/ 	.word	0x00001a50


	//   ....[1]....
        /*1004*/ 	.word	0x00001ab0


	//   ....[2]....
        /*1008*/ 	.word	0x00005d50


	//   ....[3]....
        /*100c*/ 	.word	0x00005d80


	//   ....[4]....
        /*1010*/ 	.word	0x00008b70


	//----- nvinfo : EIATTR_MAX_THREADS
	.align		4
.L_30:
        /*1014*/ 	.byte	0x04, 0x05
        /*1016*/ 	.short	(.L_32 - .L_31)
.L_31:
        /*1018*/ 	.word	0x00000180
        /*101c*/ 	.word	0x00000001
        /*1020*/ 	.word	0x00000001


	//----- nvinfo : EIATTR_CRS_STACK_SIZE
	.align		4
.L_32:
        /*1024*/ 	.byte	0x04, 0x1e
        /*1026*/ 	.short	(.L_34 - .L_33)
.L_33:
        /*1028*/ 	.word	0x00000000


	//----- nvinfo : EIATTR_CBANK_PARAM_SIZE
	.align		4
.L_34:
        /*102c*/ 	.byte	0x03, 0x19
        /*102e*/ 	.short	0x0470


	//----- nvinfo : EIATTR_PARAM_CBANK
	.align		4
        /*1030*/ 	.byte	0x04, 0x0a
        /*1032*/ 	.short	(.L_36 - .L_35)
	.align		4
.L_35:
        /*1034*/ 	.word	index@(.nv.constant0._ZN7cutlass13device_kernelINS_4gemm6kernel13GemmUniversalIN4cute5tupleIJiiiiEEENS1_10collective13CollectiveMmaINS1_37MainloopSm90TmaGmmaWarpSpecializedFP8ILi56ENS5_IJNS4_1CILi2EEENSA_ILi4EEENSA_ILi1EEEEEENS1_32KernelTmaWarpSpecializedPingpongEEENS5_IJNSA_ILi64EEESH_NSA_ILi32EEEEEENS_12float_e5m2_tENS5_IJlSD_lEEESK_SL_NS4_8TiledMMAINS4_8MMA_AtomIJNS4_4SM904GMMA30MMA_64x64x32_F32E5M2E5M2_SS_TNILNSP_7ScaleInE1ELSR_1EEEEEENS4_6LayoutINS5_IJSD_SD_SD_EEENS5_IJNSA_ILi0EEESW_SW_EEEEENS5_IJNS4_10UnderscoreESZ_SZ_EEEEENS4_23SM90_TMA_LOAD_MULTICASTENS4_14ComposedLayoutINS4_7SwizzleILi1ELi4ELi3EEENS4_18smem_ptr_flag_bitsILi8EEENSU_INS5_IJNSA_ILi8EEESI_EEENS5_IJSI_SD_EEEEEEEvNS4_8identityES12_S1C_vS1D_EENS_8epilogue10collective6detail29Sm90TmaWarpSpecializedAdapterINS1G_15DefaultEpilogueISK_SL_SL_NS1F_6thread17LinearCombinationISK_Li1EffLNS1K_9ScaleType4KindE0ELNS_15FloatRoundStyleE2ESK_EENS1_15EpilogueDefaultEEEEEvvEEEEvNT_6ParamsE)
        /*1038*/ 	.short	0x0210
        /*103a*/ 	.short	0x0470


	//----- nvinfo : EIATTR_SW_WAR
	.align		4
.L_36:
        /*103c*/ 	.byte	0x04, 0x36
        /*103e*/ 	.short	(.L_38 - .L_37)
.L_37:
        /*1040*/ 	.word	0x00000008
.L_38:


//--------------------- .nv.callgraph             --------------------------
	.section	.nv.callgraph,"",@"SHT_CUDA_CALLGRAPH"
	.align	4
	.sectionentsize	8
	.align		4
        /*0000*/ 	.word	0x00000000
	.align		4
        /*0004*/ 	.word	0xffffffff
	.align		4
        /*0008*/ 	.word	0x00000000
	.align		4
        /*000c*/ 	.word	0xfffffffe
	.align		4
        /*0010*/ 	.word	0x00000000
	.align		4
        /*0014*/ 	.word	0xfffffffd
	.align		4
        /*0018*/ 	.word	0x00000000
	.align		4
        /*001c*/ 	.word	0xfffffffc


//--------------------- .nv.constant4             --------------------------
	.section	.nv.constant4,"a",@progbits
	.align	8
	.align		8
.nv.constant4:
        /*0000*/ 	.dword	_ZN40_INTERNAL_22ba2127_4_k_cu_309860cc_252124cuda3std3__45__cpo5beginE
	.align		8
        /*0008*/ 	.dword	_ZN40_INTERNAL_22ba2127_4_k_cu_309860cc_252124cuda3std3__45__cpo3endE
	.align		8
        /*0010*/ 	.dword	_ZN40_INTERNAL_22ba2127_4_k_cu_309860cc_252124cuda3std3__45__cpo6cbeginE
	.align		8
        /*0018*/ 	.dword	_ZN40_INTERNAL_22ba2127_4_k_cu_309860cc_252124cuda3std3__45__cpo4cendE
	.align		8
        /*0020*/ 	.dword	_ZN40_INTERNAL_22ba2127_4_k_cu_309860cc_252124cuda3std3__442_GLOBAL__N__22ba2127_4_k_cu_309860cc_252126ignoreE
	.align		8
        /*0028*/ 	.dword	_ZN40_INTERNAL_22ba2127_4_k_cu_309860cc_252124cuda3std3__419piecewise_constructE
	.align		8
        /*0030*/ 	.dword	_ZN40_INTERNAL_22ba2127_4_k_cu_309860cc_252124cuda3std3__48in_placeE
	.align		8
        /*0038*/ 	.dword	_ZN40_INTERNAL_22ba2127_4_k_cu_309860cc_252124cuda3std6ranges3__45__cpo4swapE
	.align		8
        /*0040*/ 	.dword	_ZN40_INTERNAL_22ba2127_4_k_cu_309860cc_252124cuda3std6ranges3__45__cpo9iter_moveE
	.align		8
        /*0048*/ 	.dword	_ZN40_INTERNAL_22ba2127_4_k_cu_309860cc_252124cute7productE
	.align		8
        /*0050*/ 	.dword	_ZN40_INTERNAL_22ba2127_4_k_cu_309860cc_252124cute1_E


//--------------------- .text._ZN7cutlass13device_kernelINS_4gemm6kernel13GemmUniversalIN4cute5tupleIJiiiiEEENS1_10collective13CollectiveMmaINS1_37MainloopSm90TmaGmmaWarpSpecializedFP8ILi56ENS5_IJNS4_1CILi2EEENSA_ILi4EEENSA_ILi1EEEEEENS1_32KernelTmaWarpSpecializedPingpongEEENS5_IJNSA_ILi64EEESH_NSA_ILi32EEEEEENS_12float_e5m2_tENS5_IJlSD_lEEESK_SL_NS4_8TiledMMAINS4_8MMA_AtomIJNS4_4SM904GMMA30MMA_64x64x32_F32E5M2E5M2_SS_TNILNSP_7ScaleInE1ELSR_1EEEEEENS4_6LayoutINS5_IJSD_SD_SD_EEENS5_IJNSA_ILi0EEESW_SW_EEEEENS5_IJNS4_10UnderscoreESZ_SZ_EEEEENS4_23SM90_TMA_LOAD_MULTICASTENS4_14ComposedLayoutINS4_7SwizzleILi1ELi4ELi3EEENS4_18smem_ptr_flag_bitsILi8EEENSU_INS5_IJNSA_ILi8EEESI_EEENS5_IJSI_SD_EEEEEEEvNS4_8identityES12_S1C_vS1D_EENS_8epilogue10collective6detail29Sm90TmaWarpSpecializedAdapterINS1G_15DefaultEpilogueISK_SL_SL_NS1F_6thread17LinearCombinationISK_Li1EffLNS1K_9ScaleType4KindE0ELNS_15FloatRoundStyleE2ESK_EENS1_15EpilogueDefaultEEEEEvvEEEEvNT_6ParamsE --------------------------
	.section	.text._ZN7cutlass13device_kernelINS_4gemm6kernel13GemmUniversalIN4cute5tupleIJiiiiEEENS1_10collective13CollectiveMmaINS1_37MainloopSm90TmaGmmaWarpSpecializedFP8ILi56ENS5_IJNS4_1CILi2EEENSA_ILi4EEENSA_ILi1EEEEEENS1_32KernelTmaWarpSpecializedPingpongEEENS5_IJNSA_ILi64EEESH_NSA_ILi32EEEEEENS_12float_e5m2_tENS5_IJlSD_lEEESK_SL_NS4_8TiledMMAINS4_8MMA_AtomIJNS4_4SM904GMMA30MMA_64x64x32_F32E5M2E5M2_SS_TNILNSP_7ScaleInE1ELSR_1EEEEEENS4_6LayoutINS5_IJSD_SD_SD_EEENS5_IJNSA_ILi0EEESW_SW_EEEEENS5_IJNS4_10UnderscoreESZ_SZ_EEEEENS4_23SM90_TMA_LOAD_MULTICASTENS4_14ComposedLayoutINS4_7SwizzleILi1ELi4ELi3EEENS4_18smem_ptr_flag_bitsILi8EEENSU_INS5_IJNSA_ILi8EEESI_EEENS5_IJSI_SD_EEEEEEEvNS4_8identityES12_S1C_vS1D_EENS_8epilogue10collective6detail29Sm90TmaWarpSpecializedAdapterINS1G_15DefaultEpilogueISK_SL_SL_NS1F_6thread17LinearCombinationISK_Li1EffLNS1K_9ScaleType4KindE0ELNS_15FloatRoundStyleE2ESK_EENS1_15EpilogueDefaultEEEEEvvEEEEvNT_6ParamsE,"ax",@progbits
	.align	128
.text._ZN7cutlass13device_kernelINS_4gemm6kernel13GemmUniversalIN4cute5tupleIJiiiiEEENS1_10collective13CollectiveMmaINS1_37MainloopSm90TmaGmmaWarpSpecializedFP8ILi56ENS5_IJNS4_1CILi2EEENSA_ILi4EEENSA_ILi1EEEEEENS1_32KernelTmaWarpSpecializedPingpongEEENS5_IJNSA_ILi64EEESH_NSA_ILi32EEEEEENS_12float_e5m2_tENS5_IJlSD_lEEESK_SL_NS4_8TiledMMAINS4_8MMA_AtomIJNS4_4SM904GMMA30MMA_64x64x32_F32E5M2E5M2_SS_TNILNSP_7ScaleInE1ELSR_1EEEEEENS4_6LayoutINS5_IJSD_SD_SD_EEENS5_IJNSA_ILi0EEESW_SW_EEEEENS5_IJNS4_10UnderscoreESZ_SZ_EEEEENS4_23SM90_TMA_LOAD_MULTICASTENS4_14ComposedLayoutINS4_7SwizzleILi1ELi4ELi3EEENS4_18smem_ptr_flag_bitsILi8EEENSU_INS5_IJNSA_ILi8EEESI_EEENS5_IJSI_SD_EEEEEEEvNS4_8identityES12_S1C_vS1D_EENS_8epilogue10collective6detail29Sm90TmaWarpSpecializedAdapterINS1G_15DefaultEpilogueISK_SL_SL_NS1F_6thread17LinearCombinationISK_Li1EffLNS1K_9ScaleType4KindE0ELNS_15FloatRoundStyleE2ESK_EENS1_15EpilogueDefaultEEEEEvvEEEEvNT_6ParamsE:
        .type           _ZN7cutlass13device_kernelINS_4gemm6kernel13GemmUniversalIN4cute5tupleIJiiiiEEENS1_10collective13CollectiveMmaINS1_37MainloopSm90TmaGmmaWarpSpecializedFP8ILi56ENS5_IJNS4_1CILi2EEENSA_ILi4EEENSA_ILi1EEEEEENS1_32KernelTmaWarpSpecializedPingpongEEENS5_IJNSA_ILi64EEESH_NSA_ILi32EEEEEENS_12float_e5m2_tENS5_IJlSD_lEEESK_SL_NS4_8TiledMMAINS4_8MMA_AtomIJNS4_4SM904GMMA30MMA_64x64x32_F32E5M2E5M2_SS_TNILNSP_7ScaleInE1ELSR_1EEEEEENS4_6LayoutINS5_IJSD_SD_SD_EEENS5_IJNSA_ILi0EEESW_SW_EEEEENS5_IJNS4_10UnderscoreESZ_SZ_EEEEENS4_23SM90_TMA_LOAD_MULTICASTENS4_14ComposedLayoutINS4_7SwizzleILi1ELi4ELi3EEENS4_18smem_ptr_flag_bitsILi8EEENSU_INS5_IJNSA_ILi8EEESI_EEENS5_IJSI_SD_EEEEEEEvNS4_8identityES12_S1C_vS1D_EENS_8epilogue10collective6detail29Sm90TmaWarpSpecializedAdapterINS1G_15DefaultEpilogueISK_SL_SL_NS1F_6thread17LinearCombinationISK_Li1EffLNS1K_9ScaleType4KindE0ELNS_15FloatRoundStyleE2ESK_EENS1_15EpilogueDefaultEEEEEvvEEEEvNT_6ParamsE,@function
        .size           _ZN7cutlass13device_kernelINS_4gemm6kernel13GemmUniversalIN4cute5tupleIJiiiiEEENS1_10collective13CollectiveMmaINS1_37MainloopSm90TmaGmmaWarpSpecializedFP8ILi56ENS5_IJNS4_1CILi2EEENSA_ILi4EEENSA_ILi1EEEEEENS1_32KernelTmaWarpSpecializedPingpongEEENS5_IJNSA_ILi64EEESH_NSA_ILi32EEEEEENS_12float_e5m2_tENS5_IJlSD_lEEESK_SL_NS4_8TiledMMAINS4_8MMA_AtomIJNS4_4SM904GMMA30MMA_64x64x32_F32E5M2E5M2_SS_TNILNSP_7ScaleInE1ELSR_1EEEEEENS4_6LayoutINS5_IJSD_SD_SD_EEENS5_IJNSA_ILi0EEESW_SW_EEEEENS5_IJNS4_10UnderscoreESZ_SZ_EEEEENS4_23SM90_TMA_LOAD_MULTICASTENS4_14ComposedLayoutINS4_7SwizzleILi1ELi4ELi3EEENS4_18smem_ptr_flag_bitsILi8EEENSU_INS5_IJNSA_ILi8EEESI_EEENS5_IJSI_SD_EEEEEEEvNS4_8identityES12_S1C_vS1D_EENS_8epilogue10collective6detail29Sm90TmaWarpSpecializedAdapterINS1G_15DefaultEpilogueISK_SL_SL_NS1F_6thread17LinearCombinationISK_Li1EffLNS1K_9ScaleType4KindE0ELNS_15FloatRoundStyleE2ESK_EENS1_15EpilogueDefaultEEEEEvvEEEEvNT_6ParamsE,(.L_x_249 - _ZN7cutlass13device_kernelINS_4gemm6kernel13GemmUniversalIN4cute5tupleIJiiiiEEENS1_10collective13CollectiveMmaINS1_37MainloopSm90TmaGmmaWarpSpecializedFP8ILi56ENS5_IJNS4_1CILi2EEENSA_ILi4EEENSA_ILi1EEEEEENS1_32KernelTmaWarpSpecializedPingpongEEENS5_IJNSA_ILi64EEESH_NSA_ILi32EEEEEENS_12float_e5m2_tENS5_IJlSD_lEEESK_SL_NS4_8TiledMMAINS4_8MMA_AtomIJNS4_4SM904GMMA30MMA_64x64x32_F32E5M2E5M2_SS_TNILNSP_7ScaleInE1ELSR_1EEEEEENS4_6LayoutINS5_IJSD_SD_SD_EEENS5_IJNSA_ILi0EEESW_SW_EEEEENS5_IJNS4_10UnderscoreESZ_SZ_EEEEENS4_23SM90_TMA_LOAD_MULTICASTENS4_14ComposedLayoutINS4_7SwizzleILi1ELi4ELi3EEENS4_18smem_ptr_flag_bitsILi8EEENSU_INS5_IJNSA_ILi8EEESI_EEENS5_IJSI_SD_EEEEEEEvNS4_8identityES12_S1C_vS1D_EENS_8epilogue10collective6detail29Sm90TmaWarpSpecializedAdapterINS1G_15DefaultEpilogueISK_SL_SL_NS1F_6thread17LinearCombinationISK_Li1EffLNS1K_9ScaleType4KindE0ELNS_15FloatRoundStyleE2ESK_EENS1_15EpilogueDefaultEEEEEvvEEEEvNT_6ParamsE)
        .other          _ZN7cutlass13device_kernelINS_4gemm6kernel13GemmUniversalIN4cute5tupleIJiiiiEEENS1_10collective13CollectiveMmaINS1_37MainloopSm90TmaGmmaWarpSpecializedFP8ILi56ENS5_IJNS4_1CILi2EEENSA_ILi4EEENSA_ILi1EEEEEENS1_32KernelTmaWarpSpecializedPingpongEEENS5_IJNSA_ILi64EEESH_NSA_ILi32EEEEEENS_12float_e5m2_tENS5_IJlSD_lEEESK_SL_NS4_8TiledMMAINS4_8MMA_AtomIJNS4_4SM904GMMA30MMA_64x64x32_F32E5M2E5M2_SS_TNILNSP_7ScaleInE1ELSR_1EEEEEENS4_6LayoutINS5_IJSD_SD_SD_EEENS5_IJNSA_ILi0EEESW_SW_EEEEENS5_IJNS4_10UnderscoreESZ_SZ_EEEEENS4_23SM90_TMA_LOAD_MULTICASTENS4_14ComposedLayoutINS4_7SwizzleILi1ELi4ELi3EEENS4_18smem_ptr_flag_bitsILi8EEENSU_INS5_IJNSA_ILi8EEESI_EEENS5_IJSI_SD_EEEEEEEvNS4_8identityES12_S1C_vS1D_EENS_8epilogue10collective6detail29Sm90TmaWarpSpecializedAdapterINS1G_15DefaultEpilogueISK_SL_SL_NS1F_6thread17LinearCombinationISK_Li1EffLNS1K_9ScaleType4KindE0ELNS_15FloatRoundStyleE2ESK_EENS1_15EpilogueDefaultEEEEEvvEEEEvNT_6ParamsE,@"STO_CUDA_ENTRY STV_DEFAULT"
_ZN7cutlass13device_kernelINS_4gemm6kernel13GemmUniversalIN4cute5tupleIJiiiiEEENS1_10collective13CollectiveMmaINS1_37MainloopSm90TmaGmmaWarpSpecializedFP8ILi56ENS5_IJNS4_1CILi2EEENSA_ILi4EEENSA_ILi1EEEEEENS1_32KernelTmaWarpSpecializedPingpongEEENS5_IJNSA_ILi64EEESH_NSA_ILi32EEEEEENS_12float_e5m2_tENS5_IJlSD_lEEESK_SL_NS4_8TiledMMAINS4_8MMA_AtomIJNS4_4SM904GMMA30MMA_64x64x32_F32E5M2E5M2_SS_TNILNSP_7ScaleInE1ELSR_1EEEEEENS4_6LayoutINS5_IJSD_SD_SD_EEENS5_IJNSA_ILi0EEESW_SW_EEEEENS5_IJNS4_10UnderscoreESZ_SZ_EEEEENS4_23SM90_TMA_LOAD_MULTICASTENS4_14ComposedLayoutINS4_7SwizzleILi1ELi4ELi3EEENS4_18smem_ptr_flag_bitsILi8EEENSU_INS5_IJNSA_ILi8EEESI_EEENS5_IJSI_SD_EEEEEEEvNS4_8identityES12_S1C_vS1D_EENS_8epilogue10collective6detail29Sm90TmaWarpSpecializedAdapterINS1G_15DefaultEpilogueISK_SL_SL_NS1F_6thread17LinearCombinationISK_Li1EffLNS1K_9ScaleType4KindE0ELNS_15FloatRoundStyleE2ESK_EENS1_15EpilogueDefaultEEEEEvvEEEEvNT_6ParamsE:
[----:B------:R-:W-:Y:S01]  /*0000*/  LDC R1, c[0x0][0x28] ;  /* 0x00000a00ff017b82 */ /* 0x000fe20000000800 */
[----:B------:R-:W0:Y:S01]  /*0010*/  S2R R11, SR_TID.X ;  /* 0x00000000000b7919 */ /* 0x000e220000002100 */
[----:B------:R-:W-:Y:S01]  /*0020*/  ELECT P0, URZ, PT ;  /* 0x00000000003f782f */ /* 0x000fe20003800000 */
[----:B------:R-:W-:Y:S01]  /*0030*/  BSSY B0, `(.L_x_0) ;  /* 0x000000f000007945 */ /* 0x000fe20003800000 */
[--C-:B0-----:R-:W-:Y:S02]  /*0040*/  SHF.R.U32.HI R0, RZ, 0x5, R11.reuse ;  /* 0x00000005ff007819 */ /* 0x101fe4000001160b */
[----:B------:R-:W-:-:S03]  /*0050*/  SHF.R.U32.HI R5, RZ, 0x7, R11 ;  /* 0x00000007ff057819 */ /* 0x000fc6000001160b */
[----:B------:R-:W0:Y:S04]  /*0060*/  SHFL.IDX PT, R2, R0, RZ, 0x1f ;  /* 0x00001fff00027589 */ /* 0x000e2800000e0000 */
[----:B------:R1:W2:Y:S01]  /*0070*/  SHFL.IDX PT, R6, R5, RZ, 0x1f ;  /* 0x00001fff05067589 */ /* 0x0002a200000e0000 */
[----:B0-----:R-:W-:-:S13]  /*0080*/  ISETP.NE.OR P0, PT, R2, RZ, !P0 ;  /* 0x000000ff0200720c */ /* 0x001fda0004705670 */
[----:B-12---:R-:W-:Y:S05]  /*0090*/  @P0 BRA `(.L_x_1) ;  /* 0x0000000000200947 */ /* 0x006fea0003800000 */
[----:B------:R-:W-:Y:S02]  /*00a0*/  ULDC.64 UR4, c[0x0][0x198] ;  /* 0x0000660000047ab9 */ /* 0x000fe40000000a00 */
[----:B------:R-:W-:Y:S02]  /*00b0*/  UIADD3 UR6, UP0, UR4, 0xf0, URZ ;  /* 0x000000f004067890 */ /* 0x000fe4000ff1e03f */
[----:B------:R-:W-:Y:S02]  /*00c0*/  UIADD3 UR4, UP1, UR4, 0x1f0, URZ ;  /* 0x000001f004047890 */ /* 0x000fe4000ff3e03f */
[----:B------:R-:W-:Y:S02]  /*00d0*/  UIADD3.X UR7, URZ, UR5, URZ, UP0, !UPT ;  /* 0x000000053f077290 */ /* 0x000fe400087fe43f */
[----:B------:R-:W-:-:S07]  /*00e0*/  UIADD3.X UR5, URZ, UR5, URZ, UP1, !UPT ;  /* 0x000000053f057290 */ /* 0x000fce0008ffe43f */
[----:B------:R0:W-:Y:S02]  /*00f0*/  UTMACCTL.PF [UR6] ;  /* 0x00000000060079b9 */ /* 0x0001e40008040000 */
[----:B------:R0:W-:Y:S02]  /*0100*/  UTMACCTL.PF [UR4] ;  /* 0x00000000040079b9 */ /* 0x0001e40008040000 */
[----:B0-----:R-:W-:Y:S01]  /*0110*/  NOP ;  /* 0x0000000000007918 */ /* 0x001fe20000000000 */
.L_x_1:
[----:B------:R-:W-:Y:S05]  /*0120*/  BSYNC B0 ;  /* 0x0000000000007941 */ /* 0x000fea0003800000 */
.L_x_0:
[----:B------:R-:W0:Y:S02]  /*0130*/  SHFL.IDX PT, R7, R0, RZ, 0x1f ;  /* 0x00001fff00077589 */ /* 0x000e2400000e0000 */
[----:B0-----:R-:W-:-:S13]  /*0140*/  ISETP.NE.AND P0, PT, R7, RZ, PT ;  /* 0x000000ff0700720c */ /* 0x001fda0003f05270 */
[----:B------:R-:W-:Y:S05]  /*0150*/  @P0 BRA `(.L_x_2) ;  /* 0x0000000800040947 */ /* 0x000fea0003800000 */
[----:B------:R-:W-:Y:S01]  /*0160*/  ELECT P0, URZ, PT ;  /* 0x00000000003f782f */ /* 0x000fe20003800000 */
[----:B------:R-:W-:-:S12]  /*0170*/  BSSY B0, `(.L_x_2) ;  /* 0x000007f000007945 */ /* 0x000fd80003800000 */
[----:B------:R-:W-:Y:S05]  /*0180*/  @!P0 BRA `(.L_x_3) ;  /* 0x0000000400f48947 */ /* 0x000fea0003800000 */
[----:B------:R-:W0:Y:S01]  /*0190*/  S2UR UR8, SR_CgaCtaId ;  /* 0x00000000000879c3 */ /* 0x000e220000008800 */
[----:B------:R-:W-:Y:S01]  /*01a0*/  UMOV UR4, 0x400 ;  /* 0x0000040000047882 */ /* 0x000fe20000000000 */
[----:B------:R-:W-:Y:S01]  /*01b0*/  UMOV UR5, 0x1 ;  /* 0x0000000100057882 */ /* 0x000fe20000000000 */
[----:B------:R-:W-:Y:S02]  /*01c0*/  UMOV UR6, 0x5 ;  /* 0x0000000500067882 */ /* 0x000fe40000000000 */
[----:B------:R-:W-:-:S04]  /*01d0*/  UIADD3 UR6, -UR6, 0x100000, URZ ;  /* 0x0010000006067890 */ /* 0x000fc8000fffe13f */
[----:B------:R-:W-:Y:S02]  /*01e0*/  USHF.L.U32 UR7, UR6, 0xb, URZ ;  /* 0x0000000b06077899 */ /* 0x000fe4000800063f */
[----:B------:R-:W-:Y:S02]  /*01f0*/  USHF.L.U32 UR6, UR6, 0x1, URZ ;  /* 0x0000000106067899 */ /* 0x000fe4000800063f */
[----:B0-----:R-:W-:Y:S02]  /*0200*/  ULEA UR8, UR8, UR4, 0x18 ;  /* 0x0000000408087291 */ /* 0x001fe4000f8ec03f */
[----:B------:R-:W-:-:S04]  /*0210*/  UIADD3 UR4, -UR5, 0x100000, URZ ;  /* 0x0010000005047890 */ /* 0x000fc8000fffe13f */
[----:B------:R-:W-:Y:S02]  /*0220*/  USHF.L.U32 UR5, UR4, 0xb, URZ ;  /* 0x0000000b04057899 */ /* 0x000fe4000800063f */
[----:B------:R-:W-:Y:S01]  /*0230*/  USHF.L.U32 UR4, UR4, 0x1, URZ ;  /* 0x0000000104047899 */ /* 0x000fe2000800063f */
[----:B------:R-:W0:Y:S11]  /*0240*/  FENCE.VIEW.ASYNC.S ;  /* 0x00000000000073c6 */ /* 0x000e360000000000 */
[----:B0-----:R0:W1:Y:S01]  /*0250*/  SYNCS.EXCH.64 URZ, [UR8], UR4 ;  /* 0x00000004083f75b2 */ /* 0x0010620008000100 */
[----:B------:R0:W2:Y:S01]  /*0260*/  SYNCS.EXCH.64 URZ, [UR8+0x1c0], UR6 ;  /* 0x0001c006083f75b2 */ /* 0x0000a20008000100 */
[----:B------:R0:W3:Y:S01]  /*0270*/  SYNCS.EXCH.64 URZ, [UR8+0x8], UR4 ;  /* 0x00000804083f75b2 */ /* 0x0000e20008000100 */
[----:B------:R0:W4:Y:S01]  /*0280*/  SYNCS.EXCH.64 URZ, [UR8+0x1c8], UR6 ;  /* 0x0001c806083f75b2 */ /* 0x0001220008000100 */
[----:B------:R0:W0:Y:S01]  /*0290*/  SYNCS.EXCH.64 URZ, [UR8+0x10], UR4 ;  /* 0x00001004083f75b2 */ /* 0x0000220008000100 */
        /* <DEDUP_REMOVED lines=107> */
[----:B-1234-:R-:W-:Y:S01]  /*0950*/  NOP ;  /* 0x0000000000007918 */ /* 0x01efe20000000000 */
.L_x_3:
[----:B0-----:R-:W-:Y:S05]  /*0960*/  BSYNC B0 ;  /* 0x0000000000007941 */ /* 0x001fea0003800000 */
.L_x_2:
[----:B------:R-:W0:Y:S01]  /*0970*/  SHFL.IDX PT, R3, R0, RZ, 0x1f ;  /* 0x00001fff00037589 */ /* 0x000e2200000e0000 */
[----:B------:R-:W-:Y:S01]  /*0980*/  SHF.R.S32.HI R4, RZ, 0x1f, R11 ;  /* 0x0000001fff047819 */ /* 0x000fe2000001140b */
[----:B------:R-:W1:Y:S01]  /*0990*/  S2UR UR12, SR_CTAID.X ;  /* 0x00000000000c79c3 */ /* 0x000e620000002500 */
[----:B------:R-:W-:Y:S01]  /*09a0*/  ELECT P0, URZ, PT ;  /* 0x00000000003f782f */ /* 0x000fe20003800000 */
[----:B------:R2:W3:Y:S01]  /*09b0*/  SHFL.IDX PT, R8, R0, RZ, 0x1f ;  /* 0x00001fff00087589 */ /* 0x0004e200000e0000 */
[----:B------:R-:W-:Y:S02]  /*09c0*/  LEA.HI R4, R4, R11, RZ, 0x7 ;  /* 0x0000000b04047211 */ /* 0x000fe400078f38ff */
[----:B------:R-:W-:Y:S01]  /*09d0*/  ELECT P1, URZ, PT ;  /* 0x00000000003f782f */ /* 0x000fe20003820000 */
[----:B------:R-:W-:Y:S01]  /*09e0*/  NOP ;  /* 0x0000000000007918 */ /* 0x000fe20000000000 */
[----:B------:R-:W4:Y:S01]  /*09f0*/  S2R R16, SR_CTAID.Y ;  /* 0x0000000000107919 */ /* 0x000f220000002600 */
[----:B------:R-:W-:Y:S01]  /*0a00*/  LOP3.LUT R4, R4, 0xffffff80, RZ, 0xc0, !PT ;  /* 0xffffff8004047812 */ /* 0x000fe200078ec0ff */
[----:B------:R-:W-:Y:S01]  /*0a10*/  ULDC UR4, c[0x0][0x150] ;  /* 0x0000540000047ab9 */ /* 0x000fe20000000800 */
[----:B------:R-:W5:Y:S01]  /*0a20*/  LDC R12, c[0x0][0x144] ;  /* 0x00005100ff0c7b82 */ /* 0x000f620000000800 */
[----:B------:R3:W5:Y:S01]  /*0a30*/  SHFL.IDX PT, R14, R5, RZ, 0x1f ;  /* 0x00001fff050e7589 */ /* 0x00076200000e0000 */
[----:B------:R-:W-:Y:S01]  /*0a40*/  UMOV UR11, 0x80 ;  /* 0x00000080000b7882 */ /* 0x000fe20000000000 */
[----:B------:R-:W-:Y:S01]  /*0a50*/  IMAD.IADD R10, R11, 0x1, -R4 ;  /* 0x000000010b0a7824 */ /* 0x000fe200078e0a04 */
[----:B------:R-:W-:Y:S01]  /*0a60*/  NOP ;  /* 0x0000000000007918 */ /* 0x000fe20000000000 */
[C---:B------:R-:W-:Y:S01]  /*0a70*/  VIADD R38, R6.reuse, 0xffffffff ;  /* 0xffffffff06267836 */ /* 0x040fe20000000000 */
[----:B------:R-:W-:-:S02]  /*0a80*/  ISETP.NE.AND P5, PT, R6, RZ, PT ;  /* 0x000000ff0600720c */ /* 0x000fc40003fa5270 */
[----:B------:R-:W-:Y:S01]  /*0a90*/  SHF.R.S32.HI R19, RZ, 0x1f, R10 ;  /* 0x0000001fff137819 */ /* 0x000fe2000001140a */
[----:B------:R-:W5:Y:S01]  /*0aa0*/  LDC R13, c[0x0][0x140] ;  /* 0x00005000ff0d7b82 */ /* 0x000f620000000800 */
[----:B------:R-:W-:Y:S02]  /*0ab0*/  ISETP.GE.U32.AND P6, PT, R38, 0x2, PT ;  /* 0x000000022600780c */ /* 0x000fe40003fc6070 */
[----:B0-----:R-:W-:Y:S02]  /*0ac0*/  ISETP.NE.OR P0, PT, R3, RZ, !P0 ;  /* 0x000000ff0300720c */ /* 0x001fe40004705670 */
[----:B------:R-:W-:Y:S02]  /*0ad0*/  LEA.HI R3, R19, R10, RZ, 0x3 ;  /* 0x0000000a13037211 */ /* 0x000fe400078f18ff */
[----:B-1----:R-:W-:Y:S01]  /*0ae0*/  I2FP.F32.U32 R4, UR12 ;  /* 0x0000000c00047c45 */ /* 0x002fe20008201000 */
[----:B------:R-:W0:Y:S01]  /*0af0*/  LDC R27, c[0x0][0x148] ;  /* 0x00005200ff1b7b82 */ /* 0x000e220000000800 */
[----:B--2---:R-:W-:-:S02]  /*0b00*/  SHF.R.S32.HI R0, RZ, 0x3, R3 ;  /* 0x00000003ff007819 */ /* 0x004fc40000011403 */
[----:B---3--:R-:W-:Y:S01]  /*0b10*/  ISETP.NE.OR P1, PT, R8, RZ, !P1 ;  /* 0x000000ff0800720c */ /* 0x008fe20004f25670 */
[----:B------:R-:W-:Y:S01]  /*0b20*/  FMUL R9, R4, UR4 ;  /* 0x0000000404097c20 */ /* 0x000fe20008400000 */
[----:B------:R-:W-:Y:S01]  /*0b30*/  SHF.R.S32.HI R3, RZ, 0x1f, R3 ;  /* 0x0000001fff037819 */ /* 0x000fe20000011403 */
[----:B------:R-:W-:Y:S01]  /*0b40*/  ULDC UR4, c[0x0][0x154] ;  /* 0x0000550000047ab9 */ /* 0x000fe20000000800 */
[----:B------:R-:W-:Y:S01]  /*0b50*/  SHF.R.S32.HI R8, RZ, 0x1f, R7 ;  /* 0x0000001fff087819 */ /* 0x000fe20000011407 */
[----:B------:R-:W-:Y:S01]  /*0b60*/  VOTEU.ALL UP1, P0 ;  /* 0x00000000003f7886 */ /* 0x000fe20000020000 */
[----:B------:R-:W-:Y:S01]  /*0b70*/  LEA.HI R4, R3, R0, RZ, 0x2 ;  /* 0x0000000003047211 */ /* 0x000fe200078f10ff */
[----:B------:R-:W1:Y:S01]  /*0b80*/  F2I.U32.TRUNC.NTZ R9, R9 ;  /* 0x0000000900097305 */ /* 0x000e62000020f000 */
[----:B------:R-:W-:Y:S01]  /*0b90*/  LEA.HI R8, R8, R7, RZ, 0x2 ;  /* 0x0000000708087211 */ /* 0x000fe200078f10ff */
[----:B------:R-:W-:Y:S01]  /*0ba0*/  VOTEU.ALL UP0, P0 ;  /* 0x00000000003f7886 */ /* 0x000fe20000000000 */
[----:B------:R-:W-:Y:S01]  /*0bb0*/  SHF.R.S32.HI R3, RZ, 0x1f, R2 ;  /* 0x0000001fff037819 */ /* 0x000fe20000011402 */
[----:B------:R-:W2:Y:S01]  /*0bc0*/  @!UP1 S2UR UR7, SR_CgaCtaId ;  /* 0x00000000000799c3 */ /* 0x000ea20000008800 */
[----:B------:R-:W-:Y:S01]  /*0bd0*/  LOP3.LUT R5, R4, 0xfffffffc, RZ, 0xc0, !PT ;  /* 0xfffffffc04057812 */ /* 0x000fe200078ec0ff */
[----:B------:R-:W-:Y:S01]  /*0be0*/  VOTEU.ALL UP2, P1 ;  /* 0x00000000003f7886 */ /* 0x000fe20000840000 */
[----:B------:R-:W-:Y:S01]  /*0bf0*/  LOP3.LUT R8, R8, 0x3ffffffc, RZ, 0xc0, !PT ;  /* 0x3ffffffc08087812 */ /* 0x000fe200078ec0ff */
[----:B------:R-:W-:Y:S01]  /*0c00*/  @!UP1 UMOV UR6, 0x400 ;  /* 0x0000040000069882 */ /* 0x000fe20000000000 */
[----:B------:R-:W-:Y:S01]  /*0c10*/  LEA.HI R3, R3, R2, RZ, 0x2 ;  /* 0x0000000203037211 */ /* 0x000fe200078f10ff */
[----:B------:R-:W-:Y:S01]  /*0c20*/  IMAD.IADD R5, R0, 0x1, -R5 ;  /* 0x0000000100057824 */ /* 0x000fe200078e0a05 */
[----:B------:R-:W-:Y:S01]  /*0c30*/  @!UP2 UMOV UR9, 0x400 ;  /* 0x000004000009a882 */ /* 0x000fe20000000000 */
[----:B------:R-:W-:Y:S01]  /*0c40*/  IMAD.IADD R8, R7, 0x1, -R8 ;  /* 0x0000000107087824 */ /* 0x000fe200078e0a08 */
[----:B------:R-:W-:Y:S01]  /*0c50*/  LOP3.LUT R3, R3, 0xfffffffc, RZ, 0xc0, !PT ;  /* 0xfffffffc03037812 */ /* 0x000fe200078ec0ff */
[----:B------:R-:W3:Y:S01]  /*0c60*/  @!UP2 S2UR UR10, SR_CgaCtaId ;  /* 0x00000000000aa9c3 */ /* 0x000ee20000008800 */
[----:B-1----:R-:W-:Y:S01]  /*0c70*/  IMAD.MOV R9, RZ, RZ, -R9 ;  /* 0x000000ffff097224 */ /* 0x002fe200078e0a09 */
[----:B------:R-:W-:Y:S01]  /*0c80*/  VOTEU.ALL UP3, P1 ;  /* 0x00000000003f7886 */ /* 0x000fe20000860000 */
[----:B------:R-:W-:Y:S01]  /*0c90*/  IMAD R5, R8, 0x4, R5 ;  /* 0x0000000408057824 */ /* 0x000fe200078e0205 */
[----:B------:R-:W-:Y:S01]  /*0ca0*/  VOTEU.ALL UP4, P1 ;  /* 0x00000000003f7886 */ /* 0x000fe20000880000 */
[----:B------:R-:W-:Y:S01]  /*0cb0*/  IMAD.IADD R18, R2, 0x1, -R3 ;  /* 0x0000000102127824 */ /* 0x000fe200078e0a03 */
[----:B----4-:R-:W-:Y:S01]  /*0cc0*/  I2FP.F32.U32 R2, R16 ;  /* 0x0000001000027245 */ /* 0x010fe20000201000 */
[----:B-----5:R-:W-:Y:S01]  /*0cd0*/  IMAD R25, R12, R9, UR12 ;  /* 0x0000000c0c197e24 */ /* 0x020fe2000f8e0209 */
[C---:B------:R-:W-:Y:S01]  /*0ce0*/  LEA.HI R0, R5.reuse, R5, RZ, 0x1 ;  /* 0x0000000505007211 */ /* 0x040fe200078f08ff */
[C---:B------:R-:W-:Y:S01]  /*0cf0*/  IMAD.SHL.U32 R12, R5.reuse, 0x4, RZ ;  /* 0x00000004050c7824 */ /* 0x040fe200078e00ff */
[----:B------:R-:W-:Y:S01]  /*0d00*/  VOTEU.ALL UP5, P1 ;  /* 0x00000000003f7886 */ /* 0x000fe200008a0000 */
[----:B------:R-:W-:Y:S01]  /*0d10*/  FMUL R2, R2, UR4 ;  /* 0x0000000402027c20 */ /* 0x000fe20008400000 */
[----:B------:R-:W-:Y:S01]  /*0d20*/  LOP3.LUT R0, R0, 0xfffffffe, RZ, 0xc0, !PT ;  /* 0xfffffffe00007812 */ /* 0x000fe200078ec0ff */
[----:B------:R-:W-:Y:S01]  /*0d30*/  UMOV UR4, 0x20 ;  /* 0x0000002000047882 */ /* 0x000fe20000000000 */
[----:B--2---:R-:W-:Y:S01]  /*0d40*/  @!UP1 ULEA UR8, UR7, UR6, 0x18 ;  /* 0x0000000607089291 */ /* 0x004fe2000f8ec03f */
[----:B------:R-:W-:Y:S01]  /*0d50*/  LOP3.LUT R12, R5, 0xc, R12, 0x78, !PT ;  /* 0x0000000c050c7812 */ /* 0x000fe200078e780c */
[----:B------:R-:W-:-:S04]  /*0d60*/  @!UP1 UIADD3 UR4, -UR4, 0x100000, URZ ;  /* 0x0010000004049890 */ /* 0x000fc8000fffe13f */
[----:B------:R-:W-:Y:S02]  /*0d70*/  @!UP1 USHF.L.U32 UR5, UR4, 0xb, URZ ;  /* 0x0000000b04059899 */ /* 0x000fe4000800063f */
[----:B------:R-:W-:Y:S01]  /*0d80*/  @!UP1 USHF.L.U32 UR4, UR4, 0x1, URZ ;  /* 0x0000000104049899 */ /* 0x000fe2000800063f */
[----:B------:R-:W-:Y:S01]  /*0d90*/  IMAD.IADD R0, R5, 0x1, -R0 ;  /* 0x0000000105007824 */ /* 0x000fe200078e0a00 */
[----:B------:R-:W1:Y:S01]  /*0da0*/  F2I.U32.TRUNC.NTZ R2, R2 ;  /* 0x0000000200027305 */ /* 0x000e62000020f000 */
[----:B------:R-:W-:-:S04]  /*0db0*/  @!UP2 UIADD3 UR6, -UR11, 0x100000, URZ ;  /* 0x001000000b06a890 */ /* 0x000fc8000fffe13f */
[----:B------:R-:W-:Y:S02]  /*0dc0*/  @!UP2 USHF.L.U32 UR7, UR6, 0xb, URZ ;  /* 0x0000000b0607a899 */ /* 0x000fe4000800063f */
[----:B------:R-:W-:Y:S01]  /*0dd0*/  @!UP2 USHF.L.U32 UR6, UR6, 0x1, URZ ;  /* 0x000000010606a899 */ /* 0x000fe2000800063f */
[----:B------:R-:W-:Y:S01]  /*0de0*/  ISETP.EQ.U32.AND P2, PT, R13, 0x1, PT ;  /* 0x000000010d00780c */ /* 0x000fe20003f42070 */
[----:B------:R-:W-:Y:S01]  /*0df0*/  VOTEU.ALL UP1, P0 ;  /* 0x00000000003f7886 */ /* 0x000fe20000020000 */
[----:B------:R-:W-:Y:S01]  /*0e00*/  ISETP.NE.AND P3, PT, R0, R25, PT ;  /* 0x000000190000720c */ /* 0x000fe20003f65270 */
[----:B------:R-:W-:Y:S01]  /*0e10*/  IMAD.MOV.U32 R13, RZ, RZ, 0x1 ;  /* 0x00000001ff0d7424 */ /* 0x000fe200078e00ff */
[----:B---3--:R-:W-:Y:S01]  /*0e20*/  @!UP2 ULEA UR9, UR10, UR9, 0x18 ;  /* 0x000000090a09a291 */ /* 0x008fe2000f8ec03f */
[----:B------:R-:W-:Y:S01]  /*0e30*/  LOP3.LUT P0, RZ, R10, 0x7, RZ, 0xc0, !PT ;  /* 0x000000070aff7812 */ /* 0x000fe2000780c0ff */
[----:B------:R-:W-:Y:S01]  /*0e40*/  VOTEU.ALL UP2, P1 ;  /* 0x00000000003f7886 */ /* 0x000fe20000840000 */
[----:B------:R-:W-:Y:S01]  /*0e50*/  ISETP.NE.AND P1, PT, R18, 0x3, PT ;  /* 0x000000031200780c */ /* 0x000fe20003f25270 */
[----:B------:R-:W2:Y:S02]  /*0e60*/  FENCE.VIEW.ASYNC.S ;  /* 0x00000000000073c6 */ /* 0x000ea40000000000 */
[----:B--2---:R2:W3:Y:S01]  /*0e70*/  @!UP0 SYNCS.EXCH.64 URZ, [UR8+0x3b0], UR4 ;  /* 0x0003b004083f85b2 */ /* 0x0044e20008000100 */
[----:B------:R-:W-:-:S02]  /*0e80*/  ISETP.LT.U32.AND P0, PT, R12, 0x8, !P0 ;  /* 0x000000080c00780c */ /* 0x000fc40004701070 */
[----:B------:R-:W-:Y:S01]  /*0e90*/  ISETP.EQ.OR P1, PT, R18, RZ, !P1 ;  /* 0x000000ff1200720c */ /* 0x000fe20004f22670 */
[----:B-1----:R-:W-:Y:S01]  /*0ea0*/  IMAD.MOV R24, RZ, RZ, -R2 ;  /* 0x000000ffff187224 */ /* 0x002fe200078e0a02 */
[----:B------:R-:W-:Y:S02]  /*0eb0*/  R2UR UR15, R14 ;  /* 0x000000000e0f72ca */ /* 0x000fe400000e0000 */
[----:B------:R-:W-:Y:S01]  /*0ec0*/  @P3 LEA.HI R0, R12, R12, RZ, 0x1 ;  /* 0x0000000c0c003211 */ /* 0x000fe200078f08ff */
[----:B0-----:R-:W-:Y:S01]  /*0ed0*/  IMAD R3, R27, R24, R16 ;  /* 0x000000181b037224 */ /* 0x001fe200078e0210 */
[----:B------:R-:W-:Y:S02]  /*0ee0*/  ISETP.EQ.AND P1, PT, R6, RZ, P1 ;  /* 0x000000ff0600720c */ /* 0x000fe40000f22270 */
[----:B------:R-:W-:Y:S02]  /*0ef0*/  @P3 SHF.R.S32.HI R0, RZ, 0x1, R0 ;  /* 0x00000001ff003819 */ /* 0x000fe40000011400 */
[----:B------:R-:W-:Y:S01]  /*0f00*/  SEL R7, RZ, 0x1, !P1 ;  /* 0x00000001ff077807 */ /* 0x000fe20004800000 */
[----:B------:R2:W0:Y:S01]  /*0f10*/  @!UP1 SYNCS.EXCH.64 URZ, [UR8+0x3b8], UR4 ;  /* 0x0003b804083f95b2 */ /* 0x0004220008000100 */
[----:B------:R-:W-:Y:S01]  /*0f20*/  @P3 ISETP.NE.AND P4, PT, R0, R3, PT ;  /* 0x000000030000320c */ /* 0x000fe20003f85270 */
[----:B------:R-:W-:Y:S01]  /*0f30*/  NOP ;  /* 0x0000000000007918 */ /* 0x000fe20000000000 */
[----:B------:R-:W-:-:S02]  /*0f40*/  SEL R0, RZ, 0x1, !P0 ;  /* 0x00000001ff007807 */ /* 0x000fc40004000000 */
[----:B------:R-:W-:Y:S02]  /*0f50*/  @P3 SEL R13, RZ, 0x1, P4 ;  /* 0x00000001ff0d3807 */ /* 0x000fe40002000000 */
[----:B------:R-:W-:Y:S02]  /*0f60*/  SEL R7, R7, 0x2, P6 ;  /* 0x0000000207077807 */ /* 0x000fe40003000000 */
[----:B------:R-:W-:Y:S01]  /*0f70*/  LOP3.LUT R13, R13, R0, RZ, 0xc0, !PT ;  /* 0x000000000d0d7212 */ /* 0x000fe200078ec0ff */
[----:B------:R2:W1:Y:S01]  /*0f80*/  @!UP2 SYNCS.EXCH.64 URZ, [UR9+0x390], UR6 ;  /* 0x00039006093fa5b2 */ /* 0x0004620008000100 */
[----:B------:R2:W4:Y:S01]  /*0f90*/  @!UP3 SYNCS.EXCH.64 URZ, [UR9+0x398], UR6 ;  /* 0x00039806093fb5b2 */ /* 0x0005220008000100 */
[----:B------:R2:W0:Y:S01]  /*0fa0*/  @!UP4 SYNCS.EXCH.64 URZ, [UR9+0x3a0], UR6 ;  /* 0x0003a006093fc5b2 */ /* 0x0004220008000100 */
[----:B------:R2:W0:Y:S01]  /*0fb0*/  @!UP5 SYNCS.EXCH.64 URZ, [UR9+0x3a8], UR6 ;  /* 0x0003a806093fd5b2 */ /* 0x0004220008000100 */
[----:B------:R-:W-:Y:S01]  /*0fc0*/  NOP ;  /* 0x0000000000007918 */ /* 0x000fe20000000000 */
[----:B--23--:R-:W-:Y:S05]  /*0fd0*/  @!P2 BRA `(.L_x_4) ;  /* 0x000000000008a947 */ /* 0x00cfea0003800000 */
[----:B01--4-:R-:W-:Y:S01]  /*0fe0*/  UCGABAR_ARV ;  /* 0x00000000000079c7 */ /* 0x013fe20008000000 */
[----:B------:R-:W-:Y:S05]  /*0ff0*/  BRA `(.L_x_5) ;  /* 0x0000000000047947 */ /* 0x000fea0003800000 */
.L_x_4:
[----:B01--4-:R-:W-:Y:S01]  /*1000*/  NOP ;  /* 0x0000000000007918 */ /* 0x013fe20000000000 */
.L_x_5:
[----:B------:R-:W-:Y:S01]  /*1010*/  ULDC.64 UR4, c[0x0][0x598] ;  /* 0x0001660000047ab9 */ /* 0x000fe20000000a00 */
[----:B------:R-:W-:Y:S01]  /*1020*/  ULDC.64 UR20, c[0x0][0x208] ;  /* 0x0000820000147ab9 */ /* 0x000fe20000000a00 */
[----:B------:R-:W-:-:S04]  /*1030*/  ISETP.NE.U32.AND P0, PT, RZ, UR4, PT ;  /* 0x00000004ff007c0c */ /* 0x000fc8000bf05070 */
[----:B------:R-:W-:-:S13]  /*1040*/  ISETP.NE.AND.EX P0, PT, RZ, UR5, PT, P0 ;  /* 0x00000005ff007c0c */ /* 0x000fda000bf05300 */
[----:B------:R-:W-:Y:S05]  /*1050*/  @!P0 BRA `(.L_x_6) ;  /* 0x00000000001c8947 */ /* 0x000fea0003800000 */
[----:B------:R-:W0:Y:S02]  /*1060*/  LDC.64 R2, c[0x0][0x598] ;  /* 0x00016600ff027b82 */ /* 0x000e240000000a00 */
[----:B0-----:R-:W2:Y:S02]  /*1070*/  LDG.E.64 R2, desc[UR20][R2.64] ;  /* 0x0000001402027981 */ /* 0x001ea4000c1e1b00 */
[----:B--2---:R-:W-:-:S04]  /*1080*/  ISETP.NE.U32.AND P0, PT, R2, RZ, PT ;  /* 0x000000ff0200720c */ /* 0x004fc80003f05070 */
[----:B------:R-:W-:-:S13]  /*1090*/  ISETP.NE.AND.EX P0, PT, R3, RZ, PT, P0 ;  /* 0x000000ff0300720c */ /* 0x000fda0003f05300 */
[----:B------:R-:W-:Y:S05]  /*10a0*/  @!P0 BRA `(.L_x_6) ;  /* 0x0000000000088947 */ /* 0x000fea0003800000 */
[----:B------:R0:W5:Y:S01]  /*10b0*/  LD.E R14, desc[UR20][R2.64] ;  /* 0x00000014020e7980 */ /* 0x000162000c101900 */
[----:B------:R-:W-:Y:S05]  /*10c0*/  BRA `(.L_x_7) ;  /* 0x0000000000207947 */ /* 0x000fea0003800000 */
.L_x_6:
[----:B------:R-:W-:Y:S02]  /*10d0*/  ULDC.64 UR4, c[0x0][0x588] ;  /* 0x0001620000047ab9 */ /* 0x000fe40000000a00 */
[----:B------:R-:W-:-:S04]  /*10e0*/  ISETP.NE.U32.AND P0, PT, RZ, UR4, PT ;  /* 0x00000004ff007c0c */ /* 0x000fc8000bf05070 */
[----:B------:R-:W-:-:S13]  /*10f0*/  ISETP.NE.AND.EX P0, PT, RZ, UR5, PT, P0 ;  /* 0x00000005ff007c0c */ /* 0x000fda000bf05300 */
[----:B------:R-:W-:Y:S05]  /*1100*/  @!P0 BRA `(.L_x_8) ;  /* 0x00000000000c8947 */ /* 0x000fea0003800000 */
[----:B------:R-:W0:Y:S02]  /*1110*/  LDC.64 R14, c[0x0][0x588] ;  /* 0x00016200ff0e7b82 */ /* 0x000e240000000a00 */
[----:B0-----:R1:W5:Y:S01]  /*1120*/  LDG.E R14, desc[UR20][R14.64] ;  /* 0x000000140e0e7981 */ /* 0x001362000c1e1900 */
[----:B------:R-:W-:Y:S05]  /*1130*/  BRA `(.L_x_7) ;  /* 0x0000000000047947 */ /* 0x000fea0003800000 */
.L_x_8:
[----:B------:R-:W2:Y:S02]  /*1140*/  LDC R14, c[0x0][0x580] ;  /* 0x00016000ff0e7b82 */ /* 0x000ea40000000800 */
.L_x_7:
[----:B------:R-:W-:Y:S02]  /*1150*/  ULDC.64 UR4, c[0x0][0x5a0] ;  /* 0x0001680000047ab9 */ /* 0x000fe40000000a00 */
[----:B------:R-:W-:-:S04]  /*1160*/  ISETP.NE.U32.AND P0, PT, RZ, UR4, PT ;  /* 0x00000004ff007c0c */ /* 0x000fc8000bf05070 */
[----:B------:R-:W-:-:S13]  /*1170*/  ISETP.NE.AND.EX P0, PT, RZ, UR5, PT, P0 ;  /* 0x00000005ff007c0c */ /* 0x000fda000bf05300 */
[----:B------:R-:W-:Y:S05]  /*1180*/  @!P0 BRA `(.L_x_9) ;  /* 0x00000000001c8947 */ /* 0x000fea0003800000 */
[----:B0-----:R-:W0:Y:S02]  /*1190*/  LDC.64 R2, c[0x0][0x5a0] ;  /* 0x00016800ff027b82 */ /* 0x001e240000000a00 */
[----:B0-----:R-:W3:Y:S02]  /*11a0*/  LDG.E.64 R2, desc[UR20][R2.64] ;  /* 0x0000001402027981 */ /* 0x001ee4000c1e1b00 */
[----:B---3--:R-:W-:-:S04]  /*11b0*/  ISETP.NE.U32.AND P0, PT, R2, RZ, PT ;  /* 0x000000ff0200720c */ /* 0x008fc80003f05070 */
[----:B------:R-:W-:-:S13]  /*11c0*/  ISETP.NE.AND.EX P0, PT, R3, RZ, PT, P0 ;  /* 0x000000ff0300720c */ /* 0x000fda0003f05300 */
[----:B------:R-:W-:Y:S05]  /*11d0*/  @!P0 BRA `(.L_x_9) ;  /* 0x0000000000088947 */ /* 0x000fea0003800000 */
[----:B-1----:R0:W5:Y:S01]  /*11e0*/  LD.E R15, desc[UR20][R2.64] ;  /* 0x00000014020f7980 */ /* 0x002162000c101900 */
[----:B------:R-:W-:Y:S05]  /*11f0*/  BRA `(.L_x_10) ;  /* 0x0000000000207947 */ /* 0x000fea0003800000 */
.L_x_9:
[----:B------:R-:W-:Y:S02]  /*1200*/  ULDC.64 UR4, c[0x0][0x590] ;  /* 0x0001640000047ab9 */ /* 0x000fe40000000a00 */
[----:B------:R-:W-:-:S04]  /*1210*/  ISETP.NE.U32.AND P0, PT, RZ, UR4, PT ;  /* 0x00000004ff007c0c */ /* 0x000fc8000bf05070 */
[----:B------:R-:W-:-:S13]  /*1220*/  ISETP.NE.AND.EX P0, PT, RZ, UR5, PT, P0 ;  /* 0x00000005ff007c0c */ /* 0x000fda000bf05300 */
[----:B------:R-:W-:Y:S05]  /*1230*/  @!P0 BRA `(.L_x_11) ;  /* 0x00000000000c8947 */ /* 0x000fea0003800000 */
[----:B0-----:R-:W1:Y:S02]  /*1240*/  LDC.64 R2, c[0x0][0x590] ;  /* 0x00016400ff027b82 */ /* 0x001e640000000a00 */
[----:B-1----:R1:W5:Y:S01]  /*1250*/  LDG.E R15, desc[UR20][R2.64] ;  /* 0x00000014020f7981 */ /* 0x002362000c1e1900 */
[----:B------:R-:W-:Y:S05]  /*1260*/  BRA `(.L_x_10) ;  /* 0x0000000000047947 */ /* 0x000fea0003800000 */
.L_x_11:
[----:B-1----:R-:W3:Y:S02]  /*1270*/  LDC R15, c[0x0][0x584] ;  /* 0x00016100ff0f7b82 */ /* 0x002ee40000000800 */
.L_x_10:
[----:B------:R-:W4:Y:S01]  /*1280*/  LDC R0, c[0x0][0x65c] ;  /* 0x00019700ff007b82 */ /* 0x000f220000000800 */
[----:B------:R-:W-:Y:S01]  /*1290*/  ULDC UR8, c[0x0][0x28c] ;  /* 0x0000a30000087ab9 */ /* 0x000fe20000000800 */
[----:B------:R-:W-:Y:S01]  /*12a0*/  ISETP.NE.AND P0, PT, R6, 0x2, PT ;  /* 0x000000020600780c */ /* 0x000fe20003f05270 */
[----:B------:R-:W-:Y:S01]  /*12b0*/  UIADD3 UR8, UR8, 0x1f, URZ ;  /* 0x0000001f08087890 */ /* 0x000fe2000fffe03f */
[----:B------:R-:W-:Y:S01]  /*12c0*/  IMAD.U32 R4, RZ, RZ, UR12 ;  /* 0x0000000cff047e24 */ /* 0x000fe2000f8e00ff */
[----:B------:R-:W-:Y:S01]  /*12d0*/  UMOV UR5, URZ ;  /* 0x0000003f00057c82 */ /* 0x000fe20008000000 */
[----:B------:R-:W-:Y:S01]  /*12e0*/  UMOV UR4, URZ ;  /* 0x0000003f00047c82 */ /* 0x000fe20008000000 */
[----:B------:R-:W-:-:S04]  /*12f0*/  USHF.R.S32.HI UR9, URZ, 0x1f, UR8 ;  /* 0x0000001f3f097899 */ /* 0x000fc80008011408 */
[----:B------:R-:W-:-:S04]  /*1300*/  ULEA.HI UR9, UR9, UR8, URZ, 0x5 ;  /* 0x0000000809097291 */ /* 0x000fc8000f8f283f */
[----:B------:R-:W-:Y:S01]  /*1310*/  USHF.R.S32.HI UR13, URZ, 0x5, UR9 ;  /* 0x000000053f0d7899 */ /* 0x000fe20008011409 */
[----:B----4-:R-:W-:-:S13]  /*1320*/  ISETP.NE.AND P4, PT, R0, 0x1, PT ;  /* 0x000000010000780c */ /* 0x010fda0003f85270 */
[----:B01----:R-:W0:Y:S01]  /*1330*/  @P4 LDC R3, c[0x0][0x10] ;  /* 0x00000400ff034b82 */ /* 0x003e220000000800 */
[----:B------:R-:W-:Y:S02]  /*1340*/  @P4 IMAD.MOV.U32 R17, RZ, RZ, RZ ;  /* 0x000000ffff114224 */ /* 0x000fe400078e00ff */
[----:B------:R-:W-:-:S05]  /*1350*/  @P4 IMAD.MOV.U32 R5, RZ, RZ, RZ ;  /* 0x000000ffff054224 */ /* 0x000fca00078e00ff */
[----:B------:R-:W1:Y:S01]  /*1360*/  @!P4 LDC R9, c[0x0][0xc] ;  /* 0x00000300ff09cb82 */ /* 0x000e620000000800 */
[----:B------:R-:W-:Y:S01]  /*1370*/  ULDC UR6, c[0x0][0xc] ;  /* 0x0000030000067ab9 */ /* 0x000fe20000000800 */
[----:B------:R-:W-:Y:S02]  /*1380*/  ULDC UR7, c[0x0][0x10] ;  /* 0x0000040000077ab9 */ /* 0x000fe40000000800 */
[----:B------:R-:W-:-:S04]  /*1390*/  UIMAD.WIDE.U32 UR6, UR6, UR7, URZ ;  /* 0x00000007060672a5 */ /* 0x000fc8000f8e003f */
[----:B------:R-:W4:Y:S01]  /*13a0*/  LDC R8, c[0x0][0x14] ;  /* 0x00000500ff087b82 */ /* 0x000f220000000800 */
[----:B0-----:R-:W-:-:S04]  /*13b0*/  @P4 IMAD.WIDE.U32 R2, R3, UR12, R16 ;  /* 0x0000000c03024c25 */ /* 0x001fc8000f8e0010 */
[----:B------:R-:W-:Y:S02]  /*13c0*/  @P4 IMAD.IADD R3, R3, 0x1, R5 ;  /* 0x0000000103034824 */ /* 0x000fe400078e0205 */
[----:B------:R-:W-:Y:S02]  /*13d0*/  IMAD.MOV.U32 R5, RZ, RZ, RZ ;  /* 0x000000ffff057224 */ /* 0x000fe400078e00ff */
[----:B-1----:R-:W-:-:S04]  /*13e0*/  @!P4 IMAD.WIDE.U32 R4, R16, R9, R4 ;  /* 0x000000091004c225 */ /* 0x002fc800078e0004 */
[----:B------:R-:W-:Y:S02]  /*13f0*/  @!P4 IMAD.MOV.U32 R2, RZ, RZ, R4 ;  /* 0x000000ffff02c224 */ /* 0x000fe400078e0004 */
[C---:B----4-:R-:W-:Y:S02]  /*1400*/  IMAD R21, R8.reuse, UR7, RZ ;  /* 0x0000000708157c24 */ /* 0x050fe4000f8e02ff */
[----:B------:R-:W-:Y:S01]  /*1410*/  IMAD.WIDE.U32 R8, R8, UR6, RZ ;  /* 0x0000000608087c25 */ /* 0x000fe2000f8e00ff */
[----:B------:R-:W-:-:S03]  /*1420*/  ULDC.64 UR6, c[0x0][0x650] ;  /* 0x0001940000067ab9 */ /* 0x000fc60000000a00 */
[----:B------:R-:W-:Y:S02]  /*1430*/  @!P4 IMAD.MOV.U32 R3, RZ, RZ, R5 ;  /* 0x000000ffff03c224 */ /* 0x000fe400078e0005 */
[----:B------:R-:W-:Y:S01]  /*1440*/  IMAD.IADD R0, R9, 0x1, R21 ;  /* 0x0000000109007824 */ /* 0x000fe200078e0215 */
[----:B------:R-:W-:Y:S06]  /*1450*/  @P0 BRA `(.L_x_12) ;  /* 0x0000000000200947 */ /* 0x000fec0003800000 */
[----:B------:R-:W-:Y:S01]  /*1460*/  USHF.R.U32.HI UR4, URZ, 0x3, UR13 ;  /* 0x000000033f047899 */ /* 0x000fe2000801160d */
[----:B------:R-:W-:Y:S01]  /*1470*/  IADD3 R2, P0, R2, R8, RZ ;  /* 0x0000000802027210 */ /* 0x000fe20007f1e0ff */
[----:B------:R-:W-:Y:S02]  /*1480*/  UISETP.GE.U32.AND UP0, UPT, UR13, 0x38, UPT ;  /* 0x000000380d00788c */ /* 0x000fe4000bf06070 */
[----:B------:R-:W-:Y:S02]  /*1490*/  UIMAD.WIDE.U32 UR4, UR4, 0x24924925, URZ ;  /* 0x24924925040478a5 */ /* 0x000fe4000f8e003f */
[----:B------:R-:W-:-:S05]  /*14a0*/  IMAD.X R3, R0, 0x1, R3, P0 ;  /* 0x0000000100037824 */ /* 0x000fca00000e0603 */
[----:B------:R-:W-:Y:S02]  /*14b0*/  UMOV UR4, URZ ;  /* 0x0000003f00047c82 */ /* 0x000fe40008000000 */
[----:B------:R-:W-:Y:S02]  /*14c0*/  @UP0 ULOP3.LUT UR4, UR5, 0x1, URZ, 0xc0, !UPT ;  /* 0x0000000105040892 */ /* 0x000fe4000f8ec03f */
[----:B------:R-:W-:-:S12]  /*14d0*/  UIMAD UR5, UR5, -0x38, UR13 ;  /* 0xffffffc8050578a4 */ /* 0x000fd8000f8e020d */
.L_x_12:
[----:B------:R-:W-:Y:S01]  /*14e0*/  ISETP.GE.U32.AND P0, PT, R2, UR6, PT ;  /* 0x0000000602007c0c */ /* 0x000fe2000bf06070 */
[----:B------:R-:W-:Y:S01]  /*14f0*/  IMAD.MOV.U32 R6, RZ, RZ, -0x1 ;  /* 0xffffffffff067424 */ /* 0x000fe200078e00ff */
[----:B------:R-:W-:Y:S01]  /*1500*/  PRMT R20, RZ, 0x7610, R20 ;  /* 0x00007610ff147816 */ /* 0x000fe20000000014 */
[----:B------:R-:W-:Y:S01]  /*1510*/  IMAD.MOV.U32 R4, RZ, RZ, -0x1 ;  /* 0xffffffffff047424 */ /* 0x000fe200078e00ff */
[----:B------:R-:W-:Y:S01]  /*1520*/  ISETP.GE.U32.AND.EX P0, PT, R3, UR7, PT, P0 ;  /* 0x0000000703007c0c */ /* 0x000fe2000bf06100 */
[----:B------:R-:W-:-:S12]  /*1530*/  IMAD.MOV.U32 R5, RZ, RZ, -0x1 ;  /* 0xffffffffff057424 */ /* 0x000fd800078e00ff */
[----:B------:R-:W-:Y:S05]  /*1540*/  @P0 BRA `(.L_x_13) ;  /* 0x0000000400240947 */ /* 0x000fea0003800000 */
[----:B------:R-:W0:Y:S01]  /*1550*/  LDC.64 R30, c[0x0][0x628] ;  /* 0x00018a00ff1e7b82 */ /* 0x000e220000000a00 */
[----:B------:R-:W-:Y:S02]  /*1560*/  IMAD.MOV.U32 R4, RZ, RZ, R2 ;  /* 0x000000ffff047224 */ /* 0x000fe400078e0002 */
[----:B------:R-:W-:-:S05]  /*1570*/  IMAD.MOV.U32 R5, RZ, RZ, R3 ;  /* 0x000000ffff057224 */ /* 0x000fca00078e0003 */
[----:B------:R-:W1:Y:S08]  /*1580*/  LDC R6, c[0x0][0x630] ;  /* 0x00018c00ff067b82 */ /* 0x000e700000000800 */
[----:B------:R-:W4:Y:S01]  /*1590*/  LDC.64 R32, c[0x0][0x620] ;  /* 0x00018800ff207b82 */ /* 0x000f220000000a00 */
[----:B0-----:R-:W-:-:S04]  /*15a0*/  ISETP.NE.U32.AND P0, PT, R30, RZ, PT ;  /* 0x000000ff1e00720c */ /* 0x001fc80003f05070 */
[----:B------:R-:W-:-:S13]  /*15b0*/  ISETP.NE.AND.EX P0, PT, R31, RZ, PT, P0 ;  /* 0x000000ff1f00720c */ /* 0x000fda0003f05300 */
[----:B-1--4-:R-:W-:Y:S05]  /*15c0*/  @!P0 BRA `(.L_x_14) ;  /* 0x0000000000288947 */ /* 0x012fea0003800000 */
[----:B------:R-:W0:Y:S02]  /*15d0*/  LDC R23, c[0x0][0x634] ;  /* 0x00018d00ff177b82 */ /* 0x000e240000000800 */
[----:B0-----:R-:W-:-:S05]  /*15e0*/  IADD3 R23, P0, R2, R23, RZ ;  /* 0x0000001702177210 */ /* 0x001fca0007f1e0ff */
[----:B------:R-:W-:-:S04]  /*15f0*/  IMAD.X R29, RZ, RZ, R3, P0 ;  /* 0x000000ffff1d7224 */ /* 0x000fc800000e0603 */
[----:B------:R-:W-:-:S04]  /*1600*/  IMAD.WIDE.U32 R4, R29, R30, RZ ;  /* 0x0000001e1d047225 */ /* 0x000fc800078e00ff */
[----:B------:R-:W-:-:S04]  /*1610*/  IMAD.WIDE.U32 R20, P0, R23, R31, R4 ;  /* 0x0000001f17147225 */ /* 0x000fc80007800004 */
[----:B------:R-:W-:-:S04]  /*1620*/  IMAD.WIDE.U32 R4, R23, R30, RZ ;  /* 0x0000001e17047225 */ /* 0x000fc800078e00ff */
[----:B------:R-:W-:Y:S01]  /*1630*/  IMAD.X R23, RZ, RZ, RZ, P0 ;  /* 0x000000ffff177224 */ /* 0x000fe200000e06ff */
[----:B------:R-:W-:Y:S01]  /*1640*/  IADD3 RZ, P0, R5, R20, RZ ;  /* 0x0000001405ff7210 */ /* 0x000fe20007f1e0ff */
[----:B------:R-:W-:-:S04]  /*1650*/  IMAD.MOV.U32 R22, RZ, RZ, R21 ;  /* 0x000000ffff167224 */ /* 0x000fc800078e0015 */
[----:B------:R-:W-:-:S08]  /*1660*/  IMAD.WIDE.U32.X R4, R29, R31, R22, P0 ;  /* 0x0000001f1d047225 */ /* 0x000fd000000e0416 */
.L_x_14:
[----:B------:R-:W0:Y:S01]  /*1670*/  LDC.64 R34, c[0x0][0x640] ;  /* 0x00019000ff227b82 */ /* 0x000e220000000a00 */
[-CC-:B------:R-:W-:Y:S01]  /*1680*/  SHF.R.U64 R36, R4, R6.reuse, R5.reuse ;  /* 0x0000000604247219 */ /* 0x180fe20000001205 */
[----:B------:R-:W-:Y:S01]  /*1690*/  IMAD.MOV.U32 R39, RZ, RZ, 0x1 ;  /* 0x00000001ff277424 */ /* 0x000fe200078e00ff */
[----:B------:R-:W-:Y:S02]  /*16a0*/  SHF.R.U32.HI R4, RZ, R6, R5 ;  /* 0x00000006ff047219 */ /* 0x000fe40000011605 */
[----:B------:R-:W-:-:S03]  /*16b0*/  IADD3 R21, P0, RZ, -R36, RZ ;  /* 0x80000024ff157210 */ /* 0x000fc60007f1e0ff */
[----:B------:R-:W1:Y:S02]  /*16c0*/  LDC R20, c[0x0][0x618] ;  /* 0x00018600ff147b82 */ /* 0x000e640000000800 */
[----:B------:R-:W-:-:S04]  /*16d0*/  IMAD.X R5, RZ, RZ, ~R4, P0 ;  /* 0x000000ffff057224 */ /* 0x000fc800000e0e04 */
[-C--:B------:R-:W-:Y:S02]  /*16e0*/  IMAD R6, R5, R32.reuse, RZ ;  /* 0x0000002005067224 */ /* 0x080fe400078e02ff */
[----:B------:R-:W4:Y:S01]  /*16f0*/  LDC R23, c[0x0][0x608] ;  /* 0x00018200ff177b82 */ /* 0x000f220000000800 */
[----:B------:R-:W-:-:S04]  /*1700*/  IMAD.WIDE.U32 R4, R21, R32, R2 ;  /* 0x0000002015047225 */ /* 0x000fc800078e0002 */
[----:B------:R-:W-:-:S03]  /*1710*/  IMAD R21, R21, R33, R6 ;  /* 0x0000002115157224 */ /* 0x000fc600078e0206 */
[----:B------:R-:W2:Y:S01]  /*1720*/  LDC R26, c[0x0][0x658] ;  /* 0x00019600ff1a7b82 */ /* 0x000ea20000000800 */
[----:B------:R-:W-:Y:S01]  /*1730*/  IMAD.IADD R5, R5, 0x1, R21 ;  /* 0x0000000105057824 */ /* 0x000fe200078e0215 */
[----:B0-----:R-:W-:Y:S01]  /*1740*/  ISETP.NE.U32.AND P0, PT, R34, RZ, PT ;  /* 0x000000ff2200720c */ /* 0x001fe20003f05070 */
[----:B------:R-:W-:-:S03]  /*1750*/  IMAD.MOV.U32 R21, RZ, RZ, -0x1 ;  /* 0xffffffffff157424 */ /* 0x000fc600078e00ff */
[----:B------:R-:W-:Y:S02]  /*1760*/  ISETP.NE.AND.EX P0, PT, R35, RZ, PT, P0 ;  /* 0x000000ff2300720c */ /* 0x000fe40003f05300 */
[----:B------:R-:W0:Y:S01]  /*1770*/  LDC R33, c[0x0][0x600] ;  /* 0x00018000ff217b82 */ /* 0x000e220000000800 */
[-CC-:B-1----:R-:W-:Y:S02]  /*1780*/  SHF.R.U64 R31, R4, R20.reuse, R5.reuse ;  /* 0x00000014041f7219 */ /* 0x182fe40000001205 */
[----:B------:R-:W-:-:S05]  /*1790*/  SHF.R.U32.HI R4, RZ, R20, R5 ;  /* 0x00000014ff047219 */ /* 0x000fca0000011605 */
[----:B------:R-:W1:Y:S01]  /*17a0*/  LDC R28, c[0x0][0x648] ;  /* 0x00019200ff1c7b82 */ /* 0x000e620000000800 */
[-CC-:B----4-:R-:W-:Y:S02]  /*17b0*/  SHF.R.U64 R41, R31, R23.reuse, R4.reuse ;  /* 0x000000171f297219 */ /* 0x190fe40000001204 */
[----:B------:R-:W-:-:S05]  /*17c0*/  SHF.R.U32.HI R5, RZ, R23, R4 ;  /* 0x00000017ff057219 */ /* 0x000fca0000011604 */
[----:B------:R-:W4:Y:S01]  /*17d0*/  LDC R37, c[0x0][0x638] ;  /* 0x00018e00ff257b82 */ /* 0x000f220000000800 */
[-C--:B--2---:R-:W-:Y:S02]  /*17e0*/  SHF.L.U32 R4, R21, R26.reuse, RZ ;  /* 0x0000001a15047219 */ /* 0x084fe400000006ff */
[--C-:B------:R-:W-:Y:S02]  /*17f0*/  SHF.R.U64 R32, R41, R26, R5.reuse ;  /* 0x0000001a29207219 */ /* 0x100fe40000001205 */
[----:B------:R-:W-:Y:S02]  /*1800*/  LOP3.LUT R6, RZ, R4, RZ, 0x33, !PT ;  /* 0x00000004ff067212 */ /* 0x000fe400078e33ff */
[----:B------:R-:W-:Y:S01]  /*1810*/  SHF.R.U32.HI R5, RZ, R26, R5 ;  /* 0x0000001aff057219 */ /* 0x000fe20000011605 */
[----:B------:R-:W2:Y:S01]  /*1820*/  LDC R30, c[0x0][0x610] ;  /* 0x00018400ff1e7b82 */ /* 0x000ea20000000800 */
[----:B------:R-:W-:Y:S01]  /*1830*/  IMAD.MOV.U32 R4, RZ, RZ, R32 ;  /* 0x000000ffff047224 */ /* 0x000fe200078e0020 */
[----:B------:R-:W-:Y:S06]  /*1840*/  @!P0 BRA `(.L_x_15) ;  /* 0x0000000000288947 */ /* 0x000fec0003800000 */
[----:B------:R-:W3:Y:S02]  /*1850*/  LDC R23, c[0x0][0x64c] ;  /* 0x00019300ff177b82 */ /* 0x000ee40000000800 */
[----:B---3--:R-:W-:-:S05]  /*1860*/  IADD3 R23, P0, R32, R23, RZ ;  /* 0x0000001720177210 */ /* 0x008fca0007f1e0ff */
        /* <DEDUP_REMOVED lines=8> */
.L_x_15:
[----:B-1----:R-:W-:Y:S01]  /*18f0*/  SHF.R.U64 R17, R4, R28, R5 ;  /* 0x0000001c04117219 */ /* 0x002fe20000001205 */
[----:B------:R-:W-:Y:S01]  /*1900*/  @P4 IMAD R25, R27, R24, R16 ;  /* 0x000000181b194224 */ /* 0x000fe200078e0210 */
[----:B------:R-:W-:Y:S02]  /*1910*/  SHF.L.U32 R4, R39, R26, RZ ;  /* 0x0000001a27047219 */ /* 0x000fe400000006ff */
[----:B------:R-:W-:Y:S01]  /*1920*/  LOP3.LUT R5, R41, R6, RZ, 0xc0, !PT ;  /* 0x0000000629057212 */ /* 0x000fe200078ec0ff */
[----:B0-----:R-:W-:Y:S02]  /*1930*/  VIADD R6, R33, 0xffffffff ;  /* 0xffffffff21067836 */ /* 0x001fe40000000000 */
[----:B------:R-:W-:Y:S02]  /*1940*/  IMAD.MOV R20, RZ, RZ, -R17 ;  /* 0x000000ffff147224 */ /* 0x000fe400078e0a11 */
[----:B------:R-:W-:Y:S01]  /*1950*/  IMAD R16, R4, R17, R5 ;  /* 0x0000001104107224 */ /* 0x000fe200078e0205 */
[----:B------:R-:W-:Y:S01]  /*1960*/  LOP3.LUT R5, R31, R6, RZ, 0xc0, !PT ;  /* 0x000000061f057212 */ /* 0x000fe200078ec0ff */
[----:B----4-:R-:W-:-:S02]  /*1970*/  IMAD R4, R20, R37, R32 ;  /* 0x0000002514047224 */ /* 0x010fc400078e0220 */
[----:B--2---:R-:W-:Y:S02]  /*1980*/  IMAD R6, R16, R30, R25 ;  /* 0x0000001e10067224 */ /* 0x004fe400078e0219 */
[----:B------:R-:W-:Y:S02]  /*1990*/  IMAD R5, R4, R33, R5 ;  /* 0x0000002104057224 */ /* 0x000fe400078e0205 */
[----:B------:R-:W-:-:S03]  /*19a0*/  IMAD.MOV.U32 R20, RZ, RZ, 0x1 ;  /* 0x00000001ff147424 */ /* 0x000fc600078e00ff */
[----:B------:R-:W-:Y:S02]  /*19b0*/  SEL R4, R5, R6, !P4 ;  /* 0x0000000605047207 */ /* 0x000fe40006000000 */
[----:B------:R-:W-:Y:S01]  /*19c0*/  SEL R6, R6, R5, !P4 ;  /* 0x0000000506067207 */ /* 0x000fe20006000000 */
[----:B------:R-:W-:-:S07]  /*19d0*/  IMAD.MOV.U32 R5, RZ, RZ, R36 ;  /* 0x000000ffff057224 */ /* 0x000fce00078e0024 */
.L_x_13:
[----:B------:R-:W-:Y:S05]  /*19e0*/  @!P2 BRA `(.L_x_16) ;  /* 0x00000000000ca947 */ /* 0x000fea0003800000 */
[----:B------:R-:W-:Y:S01]  /*19f0*/  UCGABAR_WAIT ;  /* 0x0000000000007dc7 */ /* 0x000fe20008000000 */
[----:B------:R-:W-:Y:S01]  /*1a00*/  CCTL.IVALL ;  /* 0x00000000ff00798f */ /* 0x000fe20002000000 */
[----:B------:R-:W-:Y:S05]  /*1a10*/  BRA `(.L_x_17) ;  /* 0x0000000000047947 */ /* 0x000fea0003800000 */
.L_x_16:
[----:B------:R-:W-:Y:S06]  /*1a20*/  BAR.SYNC.DEFER_BLOCKING 0x0 ;  /* 0x0000000000007b1d */ /* 0x000fec0000010000 */
.L_x_17:
[----:B------:R-:W-:Y:S05]  /*1a30*/  @!P5 BRA `(.L_x_18) ;  /* 0x0000004000c8d947 */ /* 0x000fea0003800000 */
[----:B------:R-:W-:-:S13]  /*1a40*/  ISETP.GT.U32.AND P0, PT, R38, 0x1, PT ;  /* 0x000000012600780c */ /* 0x000fda0003f04070 */
[----:B------:R-:W-:Y:S05]  /*1a50*/  @P0 EXIT ;  /* 0x000000000000094d */ /* 0x000fea0003800000 */
.L_x_19:
[----:B------:R-:W-:-:S08]  /*1a60*/  NOP ;  /* 0x0000000000007918 */ /* 0x000fd00000000000 */
[----:B------:R-:W0:Y:S02]  /*1a70*/  USETMAXREG.TRY_ALLOC.CTAPOOL UP0, 0xe8 ;  /* 0x000000e8000079c8 */ /* 0x000e240008000600 */
[----:B0-----:R-:W-:-:S13]  /*1a80*/  PLOP3.LUT P0, PT, PT, PT, UP0, 0x80, 0x0 ;  /* 0x000000000000781c */ /* 0x001fda0003f0f008 */
[----:B------:R-:W-:Y:S05]  /*1a90*/  @!P0 BRA `(.L_x_19) ;  /* 0xfffffffc00f08947 */ /* 0x000fea000383ffff */
[----:B------:R-:W-:-:S13]  /*1aa0*/  LOP3.LUT P0, RZ, R20, 0xff, RZ, 0xc0, !PT ;  /* 0x000000ff14ff7812 */ /* 0x000fda000780c0ff */
[----:B------:R-:W-:Y:S05]  /*1ab0*/  @!P0 EXIT ;  /* 0x000000000000894d */ /* 0x000fea0003800000 */
[----:B------:R-:W0:Y:S01]  /*1ac0*/  S2UR UR6, SR_CgaCtaId ;  /* 0x00000000000679c3 */ /* 0x000e220000008800 */
[CC--:B------:R-:W-:Y:S01]  /*1ad0*/  LEA.HI R11, R19.reuse, R10.reuse, RZ, 0x2 ;  /* 0x0000000a130b7211 */ /* 0x0c0fe200078f10ff */
[----:B------:R-:W-:Y:S01]  /*1ae0*/  UIADD3 UR7, UR15, -0x1, URZ ;  /* 0xffffffff0f077890 */ /* 0x000fe2000fffe03f */
[----:B------:R-:W-:Y:S01]  /*1af0*/  LEA.HI R19, R19, R10, RZ, 0x5 ;  /* 0x0000000a13137211 */ /* 0x000fe200078f28ff */
[----:B------:R-:W-:Y:S01]  /*1b00*/  UMOV UR12, 0x400 ;  /* 0x00000400000c7882 */ /* 0x000fe20000000000 */
[--C-:B------:R-:W-:Y:S01]  /*1b10*/  SHF.R.S32.HI R16, RZ, 0x2, R11.reuse ;  /* 0x00000002ff107819 */ /* 0x100fe2000001140b */
[----:B------:R-:W-:Y:S01]  /*1b20*/  UISETP.LT.AND UP0, UPT, UR13, 0x1, UPT ;  /* 0x000000010d00788c */ /* 0x000fe2000bf01270 */
[----:B------:R-:W-:Y:S01]  /*1b30*/  SHF.R.S32.HI R17, RZ, 0x1f, R11 ;  /* 0x0000001fff117819 */ /* 0x000fe2000001140b */
[----:B------:R-:W-:Y:S01]  /*1b40*/  USHF.L.U32 UR22, UR13, 0x1, URZ ;  /* 0x000000010d167899 */ /* 0x000fe2000800063f */
[----:B------:R-:W-:Y:S01]  /*1b50*/  SHF.R.S32.HI R19, RZ, 0x5, R19 ;  /* 0x00000005ff137819 */ /* 0x000fe20000011413 */
[----:B------:R-:W-:Y:S01]  /*1b60*/  USEL UR14, UR13, 0x1, UP0 ;  /* 0x000000010d0e7887 */ /* 0x000fe20008000000 */
[----:B------:R-:W-:Y:S01]  /*1b70*/  LEA.HI R17, R17, R16, RZ, 0x3 ;  /* 0x0000001011117211 */ /* 0x000fe200078f18ff */
[----:B------:R-:W-:Y:S01]  /*1b80*/  UISETP.NE.AND UP0, UPT, UR7, URZ, UPT ;  /* 0x0000003f0700728c */ /* 0x000fe2000bf05270 */
[----:B------:R-:W-:Y:S01]  /*1b90*/  LOP3.LUT R11, R11, 0xfffffffc, RZ, 0xc0, !PT ;  /* 0xfffffffc0b0b7812 */ /* 0x000fe200078ec0ff */
[----:B------:R-:W-:Y:S01]  /*1ba0*/  UIADD3 UR14, -UR14, UR13, URZ ;  /* 0x0000000d0e0e7290 */ /* 0x000fe2000fffe13f */
[----:B------:R-:W-:Y:S01]  /*1bb0*/  LOP3.LUT R17, R17, 0xfffffff8, RZ, 0xc0, !PT ;  /* 0xfffffff811117812 */ /* 0x000fe200078ec0ff */
[----:B------:R-:W-:Y:S01]  /*1bc0*/  USEL UR9, URZ, 0x1, UP0 ;  /* 0x000000013f097887 */ /* 0x000fe20008000000 */
[----:B------:R-:W-:Y:S01]  /*1bd0*/  LOP3.LUT R86, R7, 0x1, RZ, 0xfc, !PT ;  /* 0x0000000107567812 */ /* 0x000fe200078efcff */
[----:B------:R-:W-:-:S02]  /*1be0*/  IMAD.IADD R20, R10, 0x1, -R11 ;  /* 0x000000010a147824 */ /* 0x000fc400078e0a0b */
[----:B------:R-:W-:Y:S02]  /*1bf0*/  IMAD.IADD R16, R16, 0x1, -R17 ;  /* 0x0000000110107824 */ /* 0x000fe400078e0a11 */
[----:B------:R-:W-:Y:S01]  /*1c00*/  IMAD.U32 R87, RZ, RZ, UR9 ;  /* 0x00000009ff577e24 */ /* 0x000fe2000f8e00ff */
[----:B0-----:R-:W-:Y:S02]  /*1c10*/  ULEA UR12, UR6, UR12, 0x18 ;  /* 0x0000000c060c7291 */ /* 0x001fe4000f8ec03f */
[--C-:B------:R-:W-:Y:S01]  /*1c20*/  SHF.R.S32.HI R17, RZ, 0x1f, R16.reuse ;  /* 0x0000001fff117819 */ /* 0x100fe20000011410 */
[----:B------:R-:W-:Y:S01]  /*1c30*/  USHF.L.U32 UR6, UR7, 0x3, URZ ;  /* 0x0000000307067899 */ /* 0x000fe2000800063f */
[C-C-:B------:R-:W-:Y:S01]  /*1c40*/  IMAD R21, R19.reuse, -0x10, -R16.reuse ;  /* 0xfffffff013157824 */ /* 0x140fe200078e0a10 */
[----:B------:R-:W-:Y:S02]  /*1c50*/  UIADD3 UR7, UR12, 0x480, URZ ;  /* 0x000004800c077890 */ /* 0x000fe4000fffe03f */
[----:B------:R-:W-:Y:S01]  /*1c60*/  ULOP3.LUT UR6, UR6, 0x8, URZ, 0xc0, !UPT ;  /* 0x0000000806067892 */ /* 0x000fe2000f8ec03f */
[----:B------:R-:W-:Y:S01]  /*1c70*/  IMAD.WIDE R10, R19, 0x10, R16 ;  /* 0x00000010130a7825 */ /* 0x000fe200078e0210 */
[----:B------:R-:W-:-:S02]  /*1c80*/  UIADD3 UR8, UR12, 0x1c480, URZ ;  /* 0x0001c4800c087890 */ /* 0x000fc4000fffe03f */
[----:B------:R-:W-:Y:S02]  /*1c90*/  USHF.R.U32.HI UR7, URZ, 0x4, UR7 ;  /* 0x000000043f077899 */ /* 0x000fe40008011607 */
[----:B------:R-:W-:Y:S02]  /*1ca0*/  USHF.R.U32.HI UR8, URZ, 0x4, UR8 ;  /* 0x000000043f087899 */ /* 0x000fe40008011608 */
[----:B------:R-:W-:Y:S02]  /*1cb0*/  ULOP3.LUT UR24, UR6, 0x8, URZ, 0x3c, !UPT ;  /* 0x0000000806187892 */ /* 0x000fe4000f8e3c3f */
[----:B------:R-:W-:Y:S02]  /*1cc0*/  ULOP3.LUT UR16, UR6, 0x18, URZ, 0x3c, !UPT ;  /* 0x0000001806107892 */ /* 0x000fe4000f8e3c3f */
[----:B------:R-:W-:Y:S01]  /*1cd0*/  UIADD3 UR23, UR12, 0x390, URZ ;  /* 0x000003900c177890 */ /* 0x000fe2000fffe03f */
[----:B------:R-:W-:Y:S01]  /*1ce0*/  ULDC UR6, c[0x0][0x284] ;  /* 0x0000a10000067ab9 */ /* 0x000fe20000000800 */
[----:B------:R-:W-:Y:S01]  /*1cf0*/  ULOP3.LUT UR7, UR7, 0x3fff, URZ, 0xc0, !UPT ;  /* 0x00003fff07077892 */ /* 0x000fe2000f8ec03f */
[----:B------:R-:W-:Y:S01]  /*1d00*/  VIADD R21, R21, UR6 ;  /* 0x0000000615157c36 */ /* 0x000fe20008000000 */
[----:B------:R-:W-:-:S02]  /*1d10*/  ULOP3.LUT UR8, UR8, 0x3fff, URZ, 0xc0, !UPT ;  /* 0x00003fff08087892 */ /* 0x000fc4000f8ec03f */
[----:B------:R-:W-:Y:S02]  /*1d20*/  ULEA UR15, UR15, UR23, 0x3 ;  /* 0x000000170f0f7291 */ /* 0x000fe4000f8e183f */
[----:B------:R-:W-:Y:S02]  /*1d30*/  ULOP3.LUT UR17, UR7, 0x10000, URZ, 0xfc, !UPT ;  /* 0x0001000007117892 */ /* 0x000fe4000f8efc3f */
[----:B------:R-:W-:-:S12]  /*1d40*/  ULOP3.LUT UR18, UR8, 0x10000, URZ, 0xfc, !UPT ;  /* 0x0001000008127892 */ /* 0x000fd8000f8efc3f */
.L_x_110:
[----:B------:R-:W-:Y:S01]  /*1d50*/  SHF.L.U32 R16, R87, 0x1f, RZ ;  /* 0x0000001f57107819 */ /* 0x000fe200000006ff */
[----:B------:R-:W0:Y:S01]  /*1d60*/  LDC R17, c[0x0][0x28c] ;  /* 0x0000a300ff117b82 */ /* 0x000e220000000800 */
[----:B------:R-:W-:Y:S01]  /*1d70*/  UMOV UR6, URZ ;  /* 0x0000003f00067c82 */ /* 0x000fe20008000000 */
[----:B------:R-:W-:Y:S01]  /*1d80*/  UMOV UR19, UR5 ;  /* 0x0000000500137c82 */ /* 0x000fe20008000000 */
[----:B-1----:R-:W1:Y:S01]  /*1d90*/  SYNCS.PHASECHK.TRANS64.TRYWAIT P0, [UR15+-0x8], R16 ;  /* 0xfffff810ff0075a7 */ /* 0x002e62000800014f */
[----:B0-----:R-:W-:Y:S01]  /*1da0*/  ISETP.GE.AND P1, PT, R17, 0x1, PT ;  /* 0x000000011100780c */ /* 0x001fe20003f26270 */
[----:B-1234-:R-:W-:-:S12]  /*1db0*/  @!P0 BRA `(.L_x_20) ;  /* 0x0000006c00708947 */ /* 0x01efd80003800000 */
.L_x_184:
[----:B------:R-:W-:Y:S01]  /*1dc0*/  UMOV UR7, URZ ;  /* 0x0000003f00077c82 */ /* 0x000fe20008000000 */
[----:B------:R-:W-:Y:S01]  /*1dd0*/  UMOV UR8, URZ ;  /* 0x0000003f00087c82 */ /* 0x000fe20008000000 */
[----:B------:R-:W-:Y:S02]  /*1de0*/  CS2R R22, SRZ ;  /* 0x0000000000167805 */ /* 0x000fe4000001ff00 */
[----:B------:R-:W-:Y:S02]  /*1df0*/  CS2R R56, SRZ ;  /* 0x0000000000387805 */ /* 0x000fe4000001ff00 */
[----:B------:R-:W-:Y:S02]  /*1e00*/  CS2R R58, SRZ ;  /* 0x00000000003a7805 */ /* 0x000fe4000001ff00 */
[----:B------:R-:W-:Y:S02]  /*1e10*/  CS2R R60, SRZ ;  /* 0x00000000003c7805 */ /* 0x000fe4000001ff00 */
[----:B------:R-:W-:-:S02]  /*1e20*/  CS2R R62, SRZ ;  /* 0x00000000003e7805 */ /* 0x000fc4000001ff00 */
[----:B------:R-:W-:Y:S02]  /*1e30*/  CS2R R64, SRZ ;  /* 0x0000000000407805 */ /* 0x000fe4000001ff00 */
        /* <DEDUP_REMOVED lines=9> */
[----:B------:R-:W-:Y:S01]  /*1ed0*/  CS2R R84, SRZ ;  /* 0x0000000000547805 */ /* 0x000fe2000001ff00 */
[----:B------:R-:W-:Y:S01]  /*1ee0*/  IMAD.U32 R88, RZ, RZ, UR4 ;  /* 0x00000004ff587e24 */ /* 0x000fe2000f8e00ff */
        /* <DEDUP_REMOVED lines=15> */
[----:B------:R-:W-:Y:S01]  /*1fe0*/  CS2R R54, SRZ ;  /* 0x0000000000367805 */ /* 0x000fe2000001ff00 */
[----:B------:R-:W-:Y:S06]  /*1ff0*/  @!P1 BRA `(.L_x_21) ;  /* 0x0000000400449947 */ /* 0x000fec0003800000 */
[----:B------:R-:W-:-:S13]  /*2000*/  ISETP.NE.AND P1, PT, R86, 0x3, PT ;  /* 0x000000035600780c */ /* 0x000fda0003f25270 */
[----:B------:R-:W-:Y:S05]  /*2010*/  @!P1 BRA `(.L_x_22) ;  /* 0x0000000000049947 */ /* 0x000fea0003800000 */
[----:B------:R-:W-:Y:S01]  /*2020*/  BPT.TRAP 0x1 ;  /* 0x000000040000795c */ /* 0x000fe20000300000 */
.L_x_22:
[----:B------:R-:W-:Y:S01]  /*2030*/  ULEA UR6, UR5, UR12, 0x3 ;  /* 0x0000000c05067291 */ /* 0x000fe2000f8e183f */
[----:B0-----:R-:W-:-:S05]  /*2040*/  IMAD.U32 R16, RZ, RZ, UR4 ;  /* 0x00000004ff107e24 */ /* 0x001fca000f8e00ff */
[----:B------:R-:W-:-:S04]  /*2050*/  SHF.L.U32 R16, R16, 0x1f, RZ ;  /* 0x0000001f10107819 */ /* 0x000fc800000006ff */
[----:B------:R0:W1:Y:S01]  /*2060*/  SYNCS.PHASECHK.TRANS64.TRYWAIT P0, [UR6], R16 ;  /* 0x00000010ff0075a7 */ /* 0x0000620008000146 */
[----:B------:R-:W-:Y:S05]  /*2070*/  @!P1 BRA `(.L_x_23) ;  /* 0x0000000000049947 */ /* 0x000fea0003800000 */
[----:B------:R-:W-:Y:S01]  /*2080*/  BPT.TRAP 0x1 ;  /* 0x000000040000795c */ /* 0x000fe20000300000 */
.L_x_23:
[----:B-1----:R-:W-:Y:S05]  /*2090*/  @P0 BRA `(.L_x_24) ;  /* 0x0000000000080947 */ /* 0x002fea0003800000 */
[----:B------:R-:W1:Y:S02]  /*20a0*/  SYNCS.PHASECHK.TRANS64.TRYWAIT P0, [UR6], R16 ;  /* 0x00000010ff0075a7 */ /* 0x000e640008000146 */
[----:B-1----:R-:W-:Y:S05]  /*20b0*/  @!P0 BRA `(.L_x_25) ;  /* 0x0000006800c88947 */ /* 0x002fea0003800000 */
.L_x_24:
[----:B------:R-:W-:Y:S01]  /*20c0*/  ULDC UR7, c[0x0][0x50c] ;  /* 0x0001430000077ab9 */ /* 0x000fe20000000800 */
[----:B------:R-:W-:Y:S01]  /*20d0*/  ULEA UR8, UR5, UR17, 0x7 ;  /* 0x0000001105087291 */ /* 0x000fe2000f8e383f */
[----:B------:R-:W-:Y:S01]  /*20e0*/  WARPGROUP.ARRIVE ;  /* 0x00000000000079c5 */ /* 0x000fe20000000000 */
[----:B------:R-:W-:Y:S01]  /*20f0*/  UISETP.NE.AND UP0, UPT, UR7, 0x1, UPT ;  /* 0x000000010700788c */ /* 0x000fe2000bf05270 */
[----:B------:R-:W-:Y:S01]  /*2100*/  CS2R R22, SRZ ;  /* 0x0000000000167805 */ /* 0x000fe2000001ff00 */
[----:B------:R-:W-:Y:S01]  /*2110*/  ULEA UR10, UR5, UR18, 0x7 ;  /* 0x00000012050a7291 */ /* 0x000fe2000f8e383f */
[----:B------:R-:W-:Y:S01]  /*2120*/  CS2R R56, SRZ ;  /* 0x0000000000387805 */ /* 0x000fe2000001ff00 */
[----:B------:R-:W-:Y:S01]  /*2130*/  USEL UR7, URZ, 0x1, UP0 ;  /* 0x000000013f077887 */ /* 0x000fe20008000000 */
[----:B------:R-:W-:Y:S01]  /*2140*/  CS2R R58, SRZ ;  /* 0x00000000003a7805 */ /* 0x000fe2000001ff00 */
[----:B------:R-:W-:Y:S01]  /*2150*/  UMOV UR9, 0xc0000010 ;  /* 0xc000001000097882 */ /* 0x000fe20000000000 */
[----:B------:R-:W-:Y:S01]  /*2160*/  UMOV UR11, 0xc0000010 ;  /* 0xc0000010000b7882 */ /* 0x000fe20000000000 */
[----:B------:R-:W-:Y:S01]  /*2170*/  UMOV UR6, 0x1 ;  /* 0x0000000100067882 */ /* 0x000fe20000000000 */
[----:B------:R-:W-:-:S02]  /*2180*/  CS2R R60, SRZ ;  /* 0x00000000003c7805 */ /* 0x000fc4000001ff00 */
[----:B------:R-:W-:Y:S01]  /*2190*/  ISETP.NE.AND P0, PT, RZ, UR7, PT ;  /* 0x00000007ff007c0c */ /* 0x000fe2000bf05270 */
[----:B------:R-:W-:Y:S01]  /*21a0*/  QGMMA.64x64x32.F32.E5M2.E5M2 R24, gdesc[UR8], RZ, !UPT, gsb0 ;  /* 0x00e00000081879f3 */ /* 0x000fe2000c0038ff */
        /* <DEDUP_REMOVED lines=11> */
[----:B------:R-:W-:Y:S01]  /*2260*/  CS2R R84, SRZ ;  /* 0x0000000000547805 */ /* 0x000fe2000001ff00 */
[----:B------:R-:W-:Y:S06]  /*2270*/  @!P0 BRA `(.L_x_26) ;  /* 0x0000000000888947 */ /* 0x000fec0003800000 */
[----:B------:R-:W-:Y:S02]  /*2280*/  WARPGROUP.DEPBAR.LE gsb0, 0x0 ;  /* 0x00008000000079c5 */ /* 0x000fe40000010000 */
[----:B------:R-:W-:-:S01]  /*2290*/  FADD R85, RZ, R24 ;  /* 0x00000018ff557221 */ /* 0x000fc20000000000 */
[----:B------:R-:W-:Y:S01]  /*22a0*/  FADD R84, RZ, R25 ;  /* 0x00000019ff547221 */ /* 0x000fe20000000000 */
        /* <DEDUP_REMOVED lines=30> */
[----:B------:R-:W-:-:S06]  /*2490*/  UMOV UR6, URZ ;  /* 0x0000003f00067c82 */ /* 0x000fcc0008000000 */
.L_x_26:
[----:B------:R-:W-:-:S04]  /*24a0*/  UIADD3 UR19, UR5, 0x1, URZ ;  /* 0x0000000105137890 */ /* 0x000fc8000fffe03f */
[----:B------:R-:W-:-:S04]  /*24b0*/  UISETP.NE.AND UP0, UPT, UR19, 0x38, UPT ;  /* 0x000000381300788c */ /* 0x000fc8000bf05270 */
[----:B------:R-:W-:Y:S02]  /*24c0*/  USEL UR8, URZ, 0x1, UP0 ;  /* 0x000000013f087887 */ /* 0x000fe40008000000 */
[----:B------:R-:W-:Y:S02]  /*24d0*/  USEL UR19, UR19, URZ, UP0 ;  /* 0x0000003f13137287 */ /* 0x000fe40008000000 */
[----:B------:R-:W-:-:S06]  /*24e0*/  ULOP3.LUT UR8, UR4, UR8, URZ, 0x3c, !UPT ;  /* 0x0000000804087292 */ /* 0x000fcc000f8e3c3f */
[----:B------:R-:W-:Y:S01]  /*24f0*/  IMAD.U32 R88, RZ, RZ, UR8 ;  /* 0x00000008ff587e24 */ /* 0x000fe2000f8e00ff */
[----:B------:R-:W-:-:S06]  /*2500*/  UMOV UR8, 0x1 ;  /* 0x0000000100087882 */ /* 0x000fcc0000000000 */
.L_x_21:
[----:B------:R-:W-:-:S06]  /*2510*/  UISETP.GE.AND UP0, UPT, UR14, 0x1, UPT ;  /* 0x000000010e00788c */ /* 0x000fcc000bf06270 */
[----:B------:R-:W-:-:S13]  /*2520*/  PLOP3.LUT P0, PT, PT, PT, UP0, 0x80, 0x0 ;  /* 0x000000000000781c */ /* 0x000fda0003f0f008 */
[----:B------:R-:W-:Y:S05]  /*2530*/  @!P0 BRA `(.L_x_27) ;  /* 0x0000000400548947 */ /* 0x000fea0003800000 */
[----:B01----:R-:W-:Y:S01]  /*2540*/  IMAD.U32 R16, RZ, RZ, UR14 ;  /* 0x0000000eff107e24 */ /* 0x003fe2000f8e00ff */
[----:B------:R-:W-:Y:S01]  /*2550*/  ULDC UR25, c[0x0][0x50c] ;  /* 0x0001430000197ab9 */ /* 0x000fe20000000800 */
[----:B------:R-:W-:-:S07]  /*2560*/  IMAD.U32 R17, RZ, RZ, UR5 ;  /* 0x00000005ff117e24 */ /* 0x000fce000f8e00ff */
.L_x_35:
[----:B------:R-:W-:-:S13]  /*2570*/  ISETP.NE.AND P1, PT, R86, 0x3, PT ;  /* 0x000000035600780c */ /* 0x000fda0003f25270 */
[----:B------:R-:W-:Y:S05]  /*2580*/  @!P1 BRA `(.L_x_28) ;  /* 0x0000000000049947 */ /* 0x000fea0003800000 */
[----:B------:R-:W-:Y:S01]  /*2590*/  BPT.TRAP 0x1 ;  /* 0x000000040000795c */ /* 0x000fe20000300000 */
.L_x_28:
[----:B------:R-:W-:Y:S01]  /*25a0*/  ULEA UR9, UR19, UR12, 0x3 ;  /* 0x0000000c13097291 */ /* 0x000fe2000f8e183f */
[----:B------:R-:W-:-:S08]  /*25b0*/  SHF.L.U32 R18, R88, 0x1f, RZ ;  /* 0x0000001f58127819 */ /* 0x000fd000000006ff */
[----:B------:R0:W1:Y:S01]  /*25c0*/  SYNCS.PHASECHK.TRANS64.TRYWAIT P0, [UR9], R18 ;  /* 0x00000012ff0075a7 */ /* 0x0000620008000149 */
[----:B------:R-:W-:Y:S05]  /*25d0*/  @!P1 BRA `(.L_x_29) ;  /* 0x0000000000049947 */ /* 0x000fea0003800000 */
[----:B------:R-:W-:Y:S01]  /*25e0*/  BPT.TRAP 0x1 ;  /* 0x000000040000795c */ /* 0x000fe20000300000 */
.L_x_29:
[----:B-1----:R-:W-:Y:S05]  /*25f0*/  @P0 BRA `(.L_x_30) ;  /* 0x0000000000080947 */ /* 0x002fea0003800000 */
[----:B------:R-:W1:Y:S02]  /*2600*/  SYNCS.PHASECHK.TRANS64.TRYWAIT P0, [UR9], R18 ;  /* 0x00000012ff0075a7 */ /* 0x000e640008000149 */
[----:B-1----:R-:W-:Y:S05]  /*2610*/  @!P0 BRA `(.L_x_31) ;  /* 0x0000006400888947 */ /* 0x002fea0003800000 */
.L_x_30:
[----:B------:R-:W-:Y:S01]  /*2620*/  UISETP.NE.AND UP0, UPT, UR7, URZ, UPT ;  /* 0x0000003f0700728c */ /* 0x000fe2000bf05270 */
[----:B------:R-:W-:Y:S01]  /*2630*/  WARPGROUP.ARRIVE ;  /* 0x00000000000079c5 */ /* 0x000fe20000000000 */
[----:B------:R-:W-:Y:S02]  /*2640*/  ULEA UR10, UR19, UR18, 0x7 ;  /* 0x00000012130a7291 */ /* 0x000fe4000f8e383f */
[----:B------:R-:W-:Y:S01]  /*2650*/  USEL UR8, UR8, URZ, !UP0 ;  /* 0x0000003f08087287 */ /* 0x000fe2000c000000 */
[----:B------:R-:W-:Y:S01]  /*2660*/  UMOV UR9, 0xc0000010 ;  /* 0xc000001000097882 */ /* 0x000fe20000000000 */
[----:B------:R-:W-:Y:S02]  /*2670*/  UMOV UR11, 0xc0000010 ;  /* 0xc0000010000b7882 */ /* 0x000fe40000000000 */
[----:B------:R-:W-:Y:S02]  /*2680*/  UISETP.NE.U32.AND UP0, UPT, UR8, URZ, UPT ;  /* 0x0000003f0800728c */ /* 0x000fe4000bf05070 */
[----:B------:R-:W-:-:S02]  /*2690*/  ULEA UR8, UR19, UR17, 0x7 ;  /* 0x0000001113087291 */ /* 0x000fc4000f8e383f */
[----:B------:R-:W-:-:S07]  /*26a0*/  UIADD3 UR6, UR6, 0x1, URZ ;  /* 0x0000000106067890 */ /* 0x000fce000fffe03f */
[----:B------:R-:W-:Y:S01]  /*26b0*/  QGMMA.64x64x32.F32.E5M2.E5M2 R24, gdesc[UR8], R24, UP0, gsb0 ;  /* 0x00e00000081879f3 */ /* 0x000fe2000b803818 */
[----:B------:R-:W-:-:S04]  /*26c0*/  UISETP.NE.AND UP0, UPT, UR6, UR25, UPT ;  /* 0x000000190600728c */ /* 0x000fc8000bf05270 */
[----:B------:R-:W-:-:S06]  /*26d0*/  USEL UR7, URZ, 0x1, UP0 ;  /* 0x000000013f077887 */ /* 0x000fcc0008000000 */
[----:B------:R-:W-:Y:S01]  /*26e0*/  ISETP.NE.AND P0, PT, RZ, UR7, PT ;  /* 0x00000007ff007c0c */ /* 0x000fe2000bf05270 */
[----:B------:R-:W-:-:S12]  /*26f0*/  WARPGROUP.DEPBAR.LE gsb0, 0x1 ;  /* 0x00008000000079c5 */ /* 0x000fd80000010100 */
[----:B------:R-:W-:Y:S05]  /*2700*/  @!P0 BRA `(.L_x_32) ;  /* 0x0000000000888947 */ /* 0x000fea0003800000 */
[----:B------:R-:W-:Y:S02]  /*2710*/  WARPGROUP.DEPBAR.LE gsb0, 0x0 ;  /* 0x00008000000079c5 */ /* 0x000fe40000010000 */
[----:B------:R-:W-:-:S01]  /*2720*/  FADD R85, R24, R85 ;  /* 0x0000005518557221 */ /* 0x000fc20000000000 */
[----:B------:R-:W-:Y:S01]  /*2730*/  FADD R84, R25, R84 ;  /* 0x0000005419547221 */ /* 0x000fe20000000000 */
        /* <DEDUP_REMOVED lines=30> */
[----:B------:R-:W-:-:S06]  /*2920*/  UMOV UR6, URZ ;  /* 0x0000003f00067c82 */ /* 0x000fcc0008000000 */
.L_x_32:
[----:B------:R-:W-:Y:S05]  /*2930*/  @!P1 BRA `(.L_x_33) ;  /* 0x0000000000049947 */ /* 0x000fea0003800000 */
[----:B------:R-:W-:Y:S01]  /*2940*/  BPT.TRAP 0x1 ;  /* 0x000000040000795c */ /* 0x000fe20000300000 */
.L_x_33:
[----:B------:R-:W-:-:S13]  /*2950*/  ISETP.NE.AND P0, PT, R13, RZ, PT ;  /* 0x000000ff0d00720c */ /* 0x000fda0003f05270 */
[----:B01----:R-:W-:-:S05]  /*2960*/  @P0 LEA R18, R17, UR12, 0x3 ;  /* 0x0000000c11120c11 */ /* 0x003fca000f8e18ff */
[----:B------:R-:W-:-:S05]  /*2970*/  @P0 VIADD R19, R18, 0x1c0 ;  /* 0x000001c012130836 */ /* 0x000fca0000000000 */
[----:B------:R-:W-:-:S04]  /*2980*/  @P0 PRMT R19, R12, 0x654, R19 ;  /* 0x000006540c130816 */ /* 0x000fc80000000013 */
[----:B------:R0:W-:Y:S01]  /*2990*/  @P0 SYNCS.ARRIVE.TRANS64.RED.A1T0 RZ, [R19+URZ], RZ ;  /* 0x000000ff13ff09a7 */ /* 0x0001e2000810043f */
[----:B------:R-:W-:-:S13]  /*29a0*/  ISETP.GT.U32.AND P0, PT, R7, 0x1, PT ;  /* 0x000000010700780c */ /* 0x000fda0003f04070 */
[----:B0-----:R-:W-:Y:S05]  /*29b0*/  @P0 BRA `(.L_x_34) ;  /* 0x0000000000040947 */ /* 0x001fea0003800000 */
[----:B------:R-:W-:Y:S01]  /*29c0*/  BPT.TRAP 0x1 ;  /* 0x000000040000795c */ /* 0x000fe20000300000 */
.L_x_34:
[----:B------:R-:W-:Y:S01]  /*29d0*/  UIADD3 UR19, UR19, 0x1, URZ ;  /* 0x0000000113137890 */ /* 0x000fe2000fffe03f */
[C---:B------:R-:W-:Y:S01]  /*29e0*/  ISETP.GT.AND P1, PT, R16.reuse, 0x1, PT ;  /* 0x000000011000780c */ /* 0x040fe20003f24270 */
[----:B------:R-:W-:Y:S02]  /*29f0*/  VIADD R17, R17, 0x1 ;  /* 0x0000000111117836 */ /* 0x000fe40000000000 */
[----:B------:R-:W-:Y:S01]  /*2a00*/  UISETP.NE.AND UP0, UPT, UR19, 0x38, UPT ;  /* 0x000000381300788c */ /* 0x000fe2000bf05270 */
[----:B------:R-:W-:Y:S02]  /*2a10*/  VIADD R16, R16, 0xffffffff ;  /* 0xffffffff10107836 */ /* 0x000fe40000000000 */
[C---:B------:R-:W-:Y:S01]  /*2a20*/  ISETP.NE.AND P0, PT, R17.reuse, 0x38, PT ;  /* 0x000000381100780c */ /* 0x040fe20003f05270 */
[----:B------:R-:W-:Y:S02]  /*2a30*/  USEL UR8, URZ, 0x1, UP0 ;  /* 0x000000013f087887 */ /* 0x000fe40008000000 */
[----:B------:R-:W-:Y:S01]  /*2a40*/  USEL UR19, UR19, URZ, UP0 ;  /* 0x0000003f13137287 */ /* 0x000fe20008000000 */
[----:B------:R-:W-:-:S03]  /*2a50*/  SEL R17, R17, RZ, P0 ;  /* 0x000000ff11117207 */ /* 0x000fc60000000000 */
[----:B------:R-:W-:Y:S01]  /*2a60*/  LOP3.LUT R88, R88, UR8, RZ, 0x3c, !PT ;  /* 0x0000000858587c12 */ /* 0x000fe2000f8e3cff */
[----:B------:R-:W-:Y:S01]  /*2a70*/  UMOV UR8, 0x1 ;  /* 0x0000000100087882 */ /* 0x000fe20000000000 */
[----:B------:R-:W-:Y:S06]  /*2a80*/  @P1 BRA `(.L_x_35) ;  /* 0xfffffff800b81947 */ /* 0x000fec000383ffff */
.L_x_27:
[----:B------:R-:W-:Y:S01]  /*2a90*/  UISETP.NE.AND UP0, UPT, UR6, URZ, UPT ;  /* 0x0000003f0600728c */ /* 0x000fe2000bf05270 */
[----:B01----:R-:W0:Y:S01]  /*2aa0*/  LDC R16, c[0x0][0x28c] ;  /* 0x0000a300ff107b82 */ /* 0x003e220000000800 */
[----:B------:R-:W-:Y:S02]  /*2ab0*/  IMAD.U32 R17, RZ, RZ, UR24 ;  /* 0x00000018ff117e24 */ /* 0x000fe4000f8e00ff */
[----:B------:R-:W-:-:S06]  /*2ac0*/  USEL UR6, URZ, 0x1, !UP0 ;  /* 0x000000013f067887 */ /* 0x000fcc000c000000 */
[----:B------:R-:W-:-:S13]  /*2ad0*/  ISETP.NE.AND P0, PT, RZ, UR6, PT ;  /* 0x00000006ff007c0c */ /* 0x000fda000bf05270 */
[----:B------:R-:W-:Y:S05]  /*2ae0*/  @!P0 BRA `(.L_x_36) ;  /* 0x0000000000848947 */ /* 0x000fea0003800000 */
[----:B------:R-:W-:Y:S02]  /*2af0*/  WARPGROUP.DEPBAR.LE gsb0, 0x0 ;  /* 0x00008000000079c5 */ /* 0x000fe40000010000 */
[----:B------:R-:W-:Y:S01]  /*2b00*/  FADD R85, R24, R85 ;  /* 0x0000005518557221 */ /* 0x000fe20000000000 */
        /* <DEDUP_REMOVED lines=30> */
[----:B------:R-:W-:-:S07]  /*2cf0*/  FADD R22, R22, R55 ;  /* 0x0000003716167221 */ /* 0x000fce0000000000 */
.L_x_36:
[----:B0-----:R-:W-:Y:S01]  /*2d00*/  ISETP.GE.AND P0, PT, R16, 0x1, PT ;  /* 0x000000011000780c */ /* 0x001fe20003f06270 */
[----:B------:R0:W-:Y:S01]  /*2d10*/  SYNCS.ARRIVE.TRANS64.A1T0 RZ, [R17+UR23], RZ ;  /* 0x000000ff11ff79a7 */ /* 0x0001e20008100017 */
[----:B------:R-:W-:-:S11]  /*2d20*/  WARPGROUP.DEPBAR.LE gsb0, 0x0 ;  /* 0x00008000000079c5 */ /* 0x000fd60000010000 */
[----:B------:R-:W-:Y:S05]  /*2d30*/  @!P0 BRA `(.L_x_37) ;  /* 0x0000000000488947 */ /* 0x000fea0003800000 */
[----:B------:R-:W-:-:S13]  /*2d40*/  ISETP.NE.AND P0, PT, R86, 0x3, PT ;  /* 0x000000035600780c */ /* 0x000fda0003f05270 */
[----:B------:R-:W-:Y:S05]  /*2d50*/  @!P0 BRA `(.L_x_38) ;  /* 0x0000000000048947 */ /* 0x000fea0003800000 */
[----:B------:R-:W-:Y:S01]  /*2d60*/  BPT.TRAP 0x1 ;  /* 0x000000040000795c */ /* 0x000fe20000300000 */
.L_x_38:
[----:B------:R-:W-:-:S13]  /*2d70*/  ISETP.NE.AND P0, PT, R13, RZ, PT ;  /* 0x000000ff0d00720c */ /* 0x000fda0003f05270 */
[----:B------:R-:W-:-:S05]  /*2d80*/  VOTEU.ANY UP0, P0 ;  /* 0x00000000003f7886 */ /* 0x000fca0000000100 */
[----:B------:R-:W-:-:S06]  /*2d90*/  @UP0 UIADD3 UR6, UR14, UR5, URZ ;  /* 0x000000050e060290 */ /* 0x000fcc000fffe03f */
[----:B------:R-:W-:Y:S02]  /*2da0*/  IMAD.U32 R16, RZ, RZ, UR6 ;  /* 0x00000006ff107e24 */ /* 0x000fe4000f8e00ff */
[----:B------:R-:W-:-:S03]  /*2db0*/  IMAD.U32 R19, RZ, RZ, UR6 ;  /* 0x00000006ff137e24 */ /* 0x000fc6000f8e00ff */
[----:B------:R-:W-:-:S05]  /*2dc0*/  @P0 SHF.R.U32.HI R16, RZ, 0x3, R16 ;  /* 0x00000003ff100819 */ /* 0x000fca0000011610 */
[----:B0-----:R-:W-:-:S04]  /*2dd0*/  @P0 IMAD.WIDE.U32 R16, R16, 0x24924925, RZ ;  /* 0x2492492510100825 */ /* 0x001fc800078e00ff */
[----:B------:R-:W-:-:S05]  /*2de0*/  @P0 IMAD R16, R17, -0x38, R19 ;  /* 0xffffffc811100824 */ /* 0x000fca00078e0213 */
[----:B------:R-:W-:-:S05]  /*2df0*/  @P0 LEA R16, R16, UR12, 0x3 ;  /* 0x0000000c10100c11 */ /* 0x000fca000f8e18ff */
[----:B------:R-:W-:-:S05]  /*2e00*/  @P0 VIADD R17, R16, 0x1c0 ;  /* 0x000001c010110836 */ /* 0x000fca0000000000 */
[----:B------:R-:W-:-:S04]  /*2e10*/  @P0 PRMT R17, R12, 0x654, R17 ;  /* 0x000006540c110816 */ /* 0x000fc80000000011 */
[----:B------:R1:W-:Y:S01]  /*2e20*/  @P0 SYNCS.ARRIVE.TRANS64.RED.A1T0 RZ, [R17+URZ], RZ ;  /* 0x000000ff11ff09a7 */ /* 0x0003e2000810043f */
[----:B------:R-:W-:-:S13]  /*2e30*/  ISETP.GT.U32.AND P0, PT, R7, 0x1, PT ;  /* 0x000000010700780c */ /* 0x000fda0003f04070 */
[----:B-1----:R-:W-:Y:S05]  /*2e40*/  @P0 BRA `(.L_x_37) ;  /* 0x0000000000040947 */ /* 0x002fea0003800000 */
[----:B------:R-:W-:Y:S01]  /*2e50*/  BPT.TRAP 0x1 ;  /* 0x000000040000795c */ /* 0x000fe20000300000 */
.L_x_37:
[----:B------:R-:W-:Y:S01]  /*2e60*/  SHF.L.U32 R16, R87, 0x1f, RZ ;  /* 0x0000001f57107819 */ /* 0x000fe200000006ff */
[----:B------:R-:W-:Y:S01]  /*2e70*/  UIADD3 UR5, UR22, UR5, URZ ;  /* 0x0000000516057290 */ /* 0x000fe2000fffe03f */
[----:B------:R-:W1:Y:S01]  /*2e80*/  LDC R31, c[0x0][0x288] ;  /* 0x0000a200ff1f7b82 */ /* 0x000e620000000800 */
[----:B------:R-:W-:Y:S01]  /*2e90*/  UISETP.GE.U32.AND UP1, UPT, UR22, 0x38, UPT ;  /* 0x000000381600788c */ /* 0x000fe2000bf26070 */
[----:B------:R-:W-:Y:S01]  /*2ea0*/  IMAD.SHL.U32 R24, R20, 0x2, RZ ;  /* 0x0000000214187824 */ /* 0x000fe200078e00ff */
[----:B------:R-:W-:Y:S02]  /*2eb0*/  UISETP.GT.U32.AND UP0, UPT, UR5, 0x37, UPT ;  /* 0x000000370500788c */ /* 0x000fe4000bf04070 */
[----:B------:R-:W-:Y:S02]  /*2ec0*/  USHF.R.U32.HI UR6, URZ, 0x3, UR5 ;  /* 0x000000033f067899 */ /* 0x000fe40008011605 */
[----:B------:R-:W-:Y:S01]  /*2ed0*/  UISETP.LT.U32.AND UP0, UPT, UR22, 0x38, UP0 ;  /* 0x000000381600788c */ /* 0x000fe20008701070 */
[----:B------:R-:W4:Y:S01]  /*2ee0*/  SYNCS.PHASECHK.TRANS64.TRYWAIT P0, [UR15+0x8], R16 ;  /* 0x00000810ff0075a7 */ /* 0x000f22000800014f */
[----:B------:R-:W-:Y:S01]  /*2ef0*/  UIMAD.WIDE.U32 UR6, UR6, 0x24924925, URZ ;  /* 0x24924925060678a5 */ /* 0x000fe2000f8e003f */
[----:B------:R-:W-:Y:S01]  /*2f00*/  SHF.R.S32.HI R25, RZ, 0x1f, R24 ;  /* 0x0000001fff197819 */ /* 0x000fe20000011418 */
[----:B------:R-:W-:-:S02]  /*2f10*/  USEL UR8, URZ, 0x1, !UP0 ;  /* 0x000000013f087887 */ /* 0x000fc4000c000000 */
[----:B------:R-:W-:Y:S02]  /*2f20*/  UIMAD UR5, UR7, -0x38, UR5 ;  /* 0xffffffc8070578a4 */ /* 0x000fe4000f8e0205 */
[----:B------:R-:W-:-:S04]  /*2f30*/  ULOP3.LUT UR4, UR4, UR8, URZ, 0x3c, !UPT ;  /* 0x0000000804047292 */ /* 0x000fc8000f8e3c3f */
[----:B------:R-:W-:Y:S01]  /*2f40*/  @UP1 ULOP3.LUT UR4, UR4, 0x1, UR7, 0x78, !UPT ;  /* 0x0000000104041892 */ /* 0x000fe2000f8e7807 */
[----:B-1--4-:R-:W-:Y:S11]  /*2f50*/  @!P0 BRA `(.L_x_39) ;  /* 0x0000005c00508947 */ /* 0x012ff60003800000 */
.L_x_185:
[----:B------:R-:W-:Y:S01]  /*2f60*/  IMAD.SHL.U32 R33, R4, 0x40, RZ ;  /* 0x0000004004217824 */ /* 0x000fe200078e00ff */
[----:B------:R-:W-:Y:S01]  /*2f70*/  ULDC UR8, c[0x0][0x284] ;  /* 0x0000a10000087ab9 */ /* 0x000fe20000000800 */
[----:B------:R-:W-:Y:S01]  /*2f80*/  IMAD.SHL.U32 R4, R6, 0x40, RZ ;  /* 0x0000004006047824 */ /* 0x000fe200078e00ff */
[----:B------:R-:W-:Y:S01]  /*2f90*/  SHF.R.S32.HI R32, RZ, 0x1f, R5 ;  /* 0x0000001fff207819 */ /* 0x000fe20000011405 */
[----:B------:R-:W-:Y:S01]  /*2fa0*/  ULDC.64 UR6, c[0x0][0x5d0] ;  /* 0x0001740000067ab9 */ /* 0x000fe20000000a00 */
[----:B------:R-:W-:Y:S01]  /*2fb0*/  SHF.R.S32.HI R30, RZ, 0x1f, R33 ;  /* 0x0000001fff1e7819 */ /* 0x000fe20000011421 */
[----:B0-----:R-:W-:Y:S01]  /*2fc0*/  IMAD.WIDE.U32 R16, R5, UR6, R24 ;  /* 0x0000000605107c25 */ /* 0x001fe2000f8e0018 */
[----:B------:R-:W-:-:S03]  /*2fd0*/  ISETP.GE.AND P0, PT, R4, UR8, PT ;  /* 0x0000000804007c0c */ /* 0x000fc6000bf06270 */
[----:B------:R-:W-:Y:S01]  /*2fe0*/  IMAD R18, R32, UR6, RZ ;  /* 0x0000000620127c24 */ /* 0x000fe2000f8e02ff */
[C---:B------:R-:W-:Y:S02]  /*2ff0*/  ISETP.GE.OR P0, PT, R33.reuse, R31, P0 ;  /* 0x0000001f2100720c */ /* 0x040fe40000706670 */
[----:B------:R-:W-:Y:S01]  /*3000*/  IADD3 R16, P1, R33, R16, RZ ;  /* 0x0000001021107210 */ /* 0x000fe20007f3e0ff */
[----:B------:R-:W-:-:S05]  /*3010*/  IMAD R19, R5, UR7, R18 ;  /* 0x0000000705137c24 */ /* 0x000fca000f8e0212 */
[----:B------:R-:W-:-:S05]  /*3020*/  IADD3.X R17, R30, R17, R19, P1, !PT ;  /* 0x000000111e117210 */ /* 0x000fca0000ffe413 */
[----:B------:R-:W-:Y:S05]  /*3030*/  @P0 BRA `(.L_x_40) ;  /* 0x0000002400a80947 */ /* 0x000fea0003800000 */
[----:B------:R-:W0:Y:S01]  /*3040*/  LDC.64 R26, c[0x0][0x5c8] ;  /* 0x00017200ff1a7b82 */ /* 0x000e220000000a00 */
[----:B------:R-:W-:Y:S01]  /*3050*/  IMAD.WIDE R28, R6, 0x40, R10 ;  /* 0x00000040061c7825 */ /* 0x000fe200078e020a */
[----:B------:R-:W-:Y:S01]  /*3060*/  ULDC.64 UR6, c[0x0][0x5c0] ;  /* 0x0001700000067ab9 */ /* 0x000fe20000000a00 */
[----:B------:R-:W-:Y:S02]  /*3070*/  BSSY B0, `(.L_x_40) ;  /* 0x0000266000007945 */ /* 0x000fe40003800000 */
[-C--:B0-----:R-:W-:Y:S02]  /*3080*/  IMAD R6, R29, R26.reuse, RZ ;  /* 0x0000001a1d067224 */ /* 0x081fe400078e02ff */
[----:B------:R-:W-:-:S04]  /*3090*/  IMAD.WIDE.U32 R16, R28, R26, R16 ;  /* 0x0000001a1c107225 */ /* 0x000fc800078e0010 */
[----:B------:R-:W-:Y:S01]  /*30a0*/  IMAD R19, R28, R27, R6 ;  /* 0x0000001b1c137224 */ /* 0x000fe200078e0206 */
[----:B------:R-:W-:Y:S02]  /*30b0*/  LEA R18, P0, R26, R16, 0x3 ;  /* 0x000000101a127211 */ /* 0x000fe400078018ff */
[----:B------:R-:W-:Y:S01]  /*30c0*/  IADD3 R16, P1, R16, UR6, RZ ;  /* 0x0000000610107c10 */ /* 0x000fe2000ff3e0ff */
[----:B------:R-:W-:Y:S01]  /*30d0*/  IMAD.IADD R19, R17, 0x1, R19 ;  /* 0x0000000111137824 */ /* 0x000fe200078e0213 */
[----:B------:R-:W-:-:S04]  /*30e0*/  IADD3 R18, P2, R18, UR6, RZ ;  /* 0x0000000612127c10 */ /* 0x000fc8000ff5e0ff */
[----:B------:R-:W-:Y:S01]  /*30f0*/  LEA.HI.X R6, R26, R19, R27, 0x3, P0 ;  /* 0x000000131a067211 */ /* 0x000fe200000f1c1b */
[----:B------:R-:W-:Y:S01]  /*3100*/  IMAD R26, R20, -0x2, R31 ;  /* 0xfffffffe141a7824 */ /* 0x000fe200078e021f */
[----:B---3-5:R-:W-:Y:S02]  /*3110*/  FSETP.NEU.AND P0, PT, R15, RZ, PT ;  /* 0x000000ff0f00720b */ /* 0x028fe40003f0d000 */
[----:B------:R-:W-:Y:S01]  /*3120*/  IADD3.X R17, R19, UR7, RZ, P1, !PT ;  /* 0x0000000713117c10 */ /* 0x000fe20008ffe4ff */
[----:B------:R-:W-:Y:S01]  /*3130*/  IMAD.IADD R26, R26, 0x1, -R33 ;  /* 0x000000011a1a7824 */ /* 0x000fe200078e0a21 */
[----:B------:R-:W-:Y:S01]  /*3140*/  IADD3.X R19, R6, UR7, RZ, P2, !PT ;  /* 0x0000000706137c10 */ /* 0x000fe200097fe4ff */
[----:B------:R-:W-:-:S08]  /*3150*/  IMAD.IADD R6, R21, 0x1, -R4 ;  /* 0x0000000115067824 */ /* 0x000fd000078e0a04 */
[----:B------:R-:W-:Y:S05]  /*3160*/  @!P0 BRA `(.L_x_41) ;  /* 0x0000001c00188947 */ /* 0x000fea0003800000 */
[----:B------:R-:W-:Y:S01]  /*3170*/  ULDC.64 UR6, c[0x0][0x5b8] ;  /* 0x00016e0000067ab9 */ /* 0x000fe20000000a00 */
[----:B------:R-:W-:Y:S01]  /*3180*/  ULDC.64 UR8, c[0x0][0x5a8] ;  /* 0x00016a0000087ab9 */ /* 0x000fe20000000a00 */
[----:B------:R-:W-:Y:S01]  /*3190*/  IMAD.WIDE.U32 R24, R5, UR6, R24 ;  /* 0x0000000605187c25 */ /* 0x000fe2000f8e0018 */
[----:B------:R-:W-:Y:S03]  /*31a0*/  BSSY B1, `(.L_x_42) ;  /* 0x0000010000017945 */ /* 0x000fe60003800000 */
[----:B------:R-:W-:Y:S01]  /*31b0*/  IMAD R4, R32, UR6, RZ ;  /* 0x0000000620047c24 */ /* 0x000fe2000f8e02ff */
[----:B------:R-:W-:-:S03]  /*31c0*/  IADD3 R24, P0, R33, R24, RZ ;  /* 0x0000001821187210 */ /* 0x000fc60007f1e0ff */
[----:B------:R-:W-:Y:S01]  /*31d0*/  IMAD R5, R5, UR7, R4 ;  /* 0x0000000705057c24 */ /* 0x000fe2000f8e0204 */
[----:B------:R-:W-:Y:S02]  /*31e0*/  ULDC.64 UR6, c[0x0][0x5b0] ;  /* 0x00016c0000067ab9 */ /* 0x000fe40000000a00 */
[----:B------:R-:W-:Y:S02]  /*31f0*/  IMAD R27, R29, UR6, RZ ;  /* 0x000000061d1b7c24 */ /* 0x000fe4000f8e02ff */
[----:B------:R-:W-:Y:S02]  /*3200*/  IADD3.X R25, R30, R25, R5, P0, !PT ;  /* 0x000000191e197210 */ /* 0x000fe400007fe405 */
[----:B------:R-:W-:Y:S01]  /*3210*/  ISETP.GE.AND P0, PT, R26, 0x1, PT ;  /* 0x000000011a00780c */ /* 0x000fe20003f06270 */
[C---:B------:R-:W-:Y:S02]  /*3220*/  IMAD R27, R28.reuse, UR7, R27 ;  /* 0x000000071c1b7c24 */ /* 0x040fe4000f8e021b */
[----:B------:R-:W-:Y:S01]  /*3230*/  IMAD.WIDE.U32 R4, R28, UR6, R24 ;  /* 0x000000061c047c25 */ /* 0x000fe2000f8e0018 */
[----:B------:R-:W-:-:S02]  /*3240*/  ISETP.LT.OR P3, PT, R6, 0x1, !P0 ;  /* 0x000000010600780c */ /* 0x000fc40004761670 */
[----:B------:R-:W-:-:S04]  /*3250*/  IADD3 R4, P1, R4, UR8, RZ ;  /* 0x0000000804047c10 */ /* 0x000fc8000ff3e0ff */
[--C-:B------:R-:W-:Y:S02]  /*3260*/  IADD3.X R5, R5, UR9, R27.reuse, P1, !PT ;  /* 0x0000000905057c10 */ /* 0x100fe40008ffe41b */
[----:B------:R-:W-:-:S05]  /*3270*/  PRMT R27, RZ, 0x7610, R27 ;  /* 0x00007610ff1b7816 */ /* 0x000fca000000001b */
[----:B------:R-:W-:Y:S05]  /*3280*/  @P3 BRA `(.L_x_43) ;  /* 0x0000000000043947 */ /* 0x000fea0003800000 */
[----:B------:R0:W5:Y:S02]  /*3290*/  LDG.E.U8 R27, desc[UR20][R4.64] ;  /* 0x00000014041b7981 */ /* 0x000164000c1e1100 */
.L_x_43:
[----:B------:R-:W-:Y:S05]  /*32a0*/  BSYNC B1 ;  /* 0x0000000000017941 */ /* 0x000fea0003800000 */
.L_x_42:
[----:B-----5:R-:W-:Y:S01]  /*32b0*/  LOP3.LUT R27, R27, 0xff, RZ, 0xc0, !PT ;  /* 0x000000ff1b1b7812 */ /* 0x020fe200078ec0ff */
[----:B------:R-:W-:Y:S01]  /*32c0*/  BSSY B1, `(.L_x_44) ;  /* 0x000000c000017945 */ /* 0x000fe20003800000 */
[----:B------:R-:W-:Y:S02]  /*32d0*/  ISETP.GE.AND P1, PT, R26, 0x2, PT ;  /* 0x000000021a00780c */ /* 0x000fe40003f26270 */
[----:B------:R-:W-:Y:S02]  /*32e0*/  F2FP.F16.E5M2.UNPACK_B R27, R27 ;  /* 0x0000001bff1b723e */ /* 0x000fe400020004ff */
[----:B------:R-:W-:-:S03]  /*32f0*/  ISETP.LT.OR P2, PT, R6, 0x1, !P1 ;  /* 0x000000010600780c */ /* 0x000fc60004f41670 */
[----:B------:R-:W-:Y:S01]  /*3300*/  HADD2.F32 R30, -RZ, R27.H0_H0 ;  /* 0x2000001bff1e7230 */ /* 0x000fe20000004100 */
[----:B------:R-:W-:-:S04]  /*3310*/  PRMT R27, RZ, 0x7610, R27 ;  /* 0x00007610ff1b7816 */ /* 0x000fc8000000001b */
[----:B------:R-:W-:-:S04]  /*3320*/  FMUL R30, R30, R15 ;  /* 0x0000000f1e1e7220 */ /* 0x000fc80000400000 */
[----:B--2---:R-:W-:-:S05]  /*3330*/  FFMA R30, R85, R14, R30 ;  /* 0x0000000e551e7223 */ /* 0x004fca000000001e */
[----:B------:R-:W-:-:S05]  /*3340*/  F2FP.SATFINITE.E5M2.F32.PACK_AB_MERGE_C R31, RZ, R30, RZ ;  /* 0x0000001eff1f723e */ /* 0x000fca00048060ff */
[----:B------:R1:W-:Y:S01]  /*3350*/  @!P3 STG.E.U8 desc[UR20][R16.64], R31 ;  /* 0x0000001f1000b986 */ /* 0x0003e2000c101114 */
[----:B------:R-:W-:Y:S05]  /*3360*/  @P2 BRA `(.L_x_45) ;  /* 0x0000000000042947 */ /* 0x000fea0003800000 */
[----:B------:R2:W5:Y:S02]  /*3370*/  LDG.E.U8 R27, desc[UR20][R4.64+0x1] ;  /* 0x00000114041b7981 */ /* 0x000564000c1e1100 */
.L_x_45:
[----:B------:R-:W-:Y:S05]  /*3380*/  BSYNC B1 ;  /* 0x0000000000017941 */ /* 0x000fea0003800000 */
.L_x_44:
[----:B-----5:R-:W-:Y:S01]  /*3390*/  LOP3.LUT R27, R27, 0xff, RZ, 0xc0, !PT ;  /* 0x000000ff1b1b7812 */ /* 0x020fe200078ec0ff */
[----:B------:R-:W-:Y:S01]  /*33a0*/  BSSY B1, `(.L_x_46) ;  /* 0x0000012000017945 */ /* 0x000fe20003800000 */
[----:B-1----:R-:W-:Y:S02]  /*33b0*/  IADD3 R31, P3, R28, 0x8, RZ ;  /* 0x000000081c1f7810 */ /* 0x002fe40007f7e0ff */
[----:B------:R-:W-:Y:S02]  /*33c0*/  F2FP.F16.E5M2.UNPACK_B R27, R27 ;  /* 0x0000001bff1b723e */ /* 0x000fe400020004ff */
[----:B------:R-:W-:Y:S01]  /*33d0*/  ISETP.LT.OR P0, PT, R6, 0x9, !P0 ;  /* 0x000000090600780c */ /* 0x000fe20004701670 */
[----:B------:R-:W-:Y:S02]  /*33e0*/  IMAD.X R29, RZ, RZ, R29, P3 ;  /* 0x000000ffff1d7224 */ /* 0x000fe400018e061d */
[----:B------:R-:W-:Y:S02]  /*33f0*/  HADD2.F32 R28, -RZ, R27.H0_H0 ;  /* 0x2000001bff1c7230 */ /* 0x000fe40000004100 */
[----:B------:R-:W-:-:S04]  /*3400*/  IMAD.WIDE.U32 R24, R31, UR6, R24 ;  /* 0x000000061f187c25 */ /* 0x000fc8000f8e0018 */
[----:B------:R-:W-:Y:S01]  /*3410*/  FMUL R27, R28, R15 ;  /* 0x0000000f1c1b7220 */ /* 0x000fe20000400000 */
[----:B------:R-:W-:Y:S01]  /*3420*/  IMAD R28, R29, UR6, RZ ;  /* 0x000000061d1c7c24 */ /* 0x000fe2000f8e02ff */
[----:B------:R-:W-:Y:S02]  /*3430*/  IADD3 R24, P3, R24, UR8, RZ ;  /* 0x0000000818187c10 */ /* 0x000fe4000ff7e0ff */
[----:B------:R-:W-:Y:S01]  /*3440*/  FFMA R27, R84, R14, R27 ;  /* 0x0000000e541b7223 */ /* 0x000fe2000000001b */
[----:B------:R-:W-:-:S04]  /*3450*/  IMAD R31, R31, UR7, R28 ;  /* 0x000000071f1f7c24 */ /* 0x000fc8000f8e021c */
[----:B------:R-:W-:Y:S02]  /*3460*/  F2FP.SATFINITE.E5M2.F32.PACK_AB_MERGE_C R29, RZ, R27, RZ ;  /* 0x0000001bff1d723e */ /* 0x000fe400048060ff */
[----:B------:R-:W-:Y:S02]  /*3470*/  IADD3.X R25, R25, UR9, R31, P3, !PT ;  /* 0x0000000919197c10 */ /* 0x000fe40009ffe41f */
[----:B------:R-:W-:Y:S01]  /*3480*/  PRMT R27, RZ, 0x7610, R27 ;  /* 0x00007610ff1b7816 */ /* 0x000fe2000000001b */
[----:B------:R1:W-:Y:S01]  /*3490*/  @!P2 STG.E.U8 desc[UR20][R16.64+0x1], R29 ;  /* 0x0000011d1000a986 */ /* 0x0003e2000c101114 */
[----:B------:R-:W-:Y:S05]  /*34a0*/  @P0 BRA `(.L_x_47) ;  /* 0x0000000000040947 */ /* 0x000fea0003800000 */
[----:B------:R3:W5:Y:S02]  /*34b0*/  LDG.E.U8 R27, desc[UR20][R24.64] ;  /* 0x00000014181b7981 */ /* 0x000764000c1e1100 */
.L_x_47:
[----:B------:R-:W-:Y:S05]  /*34c0*/  BSYNC B1 ;  /* 0x0000000000017941 */ /* 0x000fea0003800000 */
.L_x_46:
[----:B-----5:R-:W-:Y:S01]  /*34d0*/  LOP3.LUT R27, R27, 0xff, RZ, 0xc0, !PT ;  /* 0x000000ff1b1b7812 */ /* 0x020fe200078ec0ff */
[----:B------:R-:W-:Y:S01]  /*34e0*/  BSSY B1, `(.L_x_48) ;  /* 0x000000b000017945 */ /* 0x000fe20003800000 */
[----:B------:R-:W-:Y:S02]  /*34f0*/  ISETP.LT.OR P1, PT, R6, 0x9, !P1 ;  /* 0x000000090600780c */ /* 0x000fe40004f21670 */
[----:B------:R-:W-:-:S05]  /*3500*/  F2FP.F16.E5M2.UNPACK_B R27, R27 ;  /* 0x0000001bff1b723e */ /* 0x000fca00020004ff */
[----:B------:R-:W-:Y:S01]  /*3510*/  HADD2.F32 R28, -RZ, R27.H0_H0 ;  /* 0x2000001bff1c7230 */ /* 0x000fe20000004100 */
[----:B------:R-:W-:-:S04]  /*3520*/  PRMT R27, RZ, 0x7610, R27 ;  /* 0x00007610ff1b7816 */ /* 0x000fc8000000001b */
[----:B------:R-:W-:-:S04]  /*3530*/  FMUL R28, R28, R15 ;  /* 0x0000000f1c1c7220 */ /* 0x000fc80000400000 */
[----:B------:R-:W-:-:S05]  /*3540*/  FFMA R28, R83, R14, R28 ;  /* 0x0000000e531c7223 */ /* 0x000fca000000001c */
[----:B-1----:R-:W-:-:S05]  /*3550*/  F2FP.SATFINITE.E5M2.F32.PACK_AB_MERGE_C R29, RZ, R28, RZ ;  /* 0x0000001cff1d723e */ /* 0x002fca00048060ff */
[----:B------:R1:W-:Y:S01]  /*3560*/  @!P0 STG.E.U8 desc[UR20][R18.64], R29 ;  /* 0x0000001d12008986 */ /* 0x0003e2000c101114 */
[----:B------:R-:W-:Y:S05]  /*3570*/  @P1 BRA `(.L_x_49) ;  /* 0x0000000000041947 */ /* 0x000fea0003800000 */
[----:B------:R4:W5:Y:S02]  /*3580*/  LDG.E.U8 R27, desc[UR20][R24.64+0x1] ;  /* 0x00000114181b7981 */ /* 0x000964000c1e1100 */
.L_x_49:
[----:B------:R-:W-:Y:S05]  /*3590*/  BSYNC B1 ;  /* 0x0000000000017941 */ /* 0x000fea0003800000 */
.L_x_48:
[----:B-----5:R-:W-:Y:S01]  /*35a0*/  LOP3.LUT R27, R27, 0xff, RZ, 0xc0, !PT ;  /* 0x000000ff1b1b7812 */ /* 0x020fe200078ec0ff */
[----:B------:R-:W-:Y:S01]  /*35b0*/  BSSY B1, `(.L_x_50) ;  /* 0x000000c000017945 */ /* 0x000fe20003800000 */
[----:B------:R-:W-:Y:S02]  /*35c0*/  ISETP.GE.AND P0, PT, R26, 0x9, PT ;  /* 0x000000091a00780c */ /* 0x000fe40003f06270 */
[----:B------:R-:W-:Y:S02]  /*35d0*/  F2FP.F16.E5M2.UNPACK_B R27, R27 ;  /* 0x0000001bff1b723e */ /* 0x000fe400020004ff */
[----:B------:R-:W-:-:S03]  /*35e0*/  ISETP.LT.OR P2, PT, R6, 0x1, !P0 ;  /* 0x000000010600780c */ /* 0x000fc60004741670 */
[----:B------:R-:W-:-:S05]  /*35f0*/  HADD2.F32 R28, -RZ, R27.H0_H0 ;  /* 0x2000001bff1c7230 */ /* 0x000fca0000004100 */
[----:B------:R-:W-:-:S04]  /*3600*/  FMUL R27, R28, R15 ;  /* 0x0000000f1c1b7220 */ /* 0x000fc80000400000 */
[----:B------:R-:W-:-:S05]  /*3610*/  FFMA R27, R82, R14, R27 ;  /* 0x0000000e521b7223 */ /* 0x000fca000000001b */
[----:B-1----:R-:W-:Y:S02]  /*3620*/  F2FP.SATFINITE.E5M2.F32.PACK_AB_MERGE_C R29, RZ, R27, RZ ;  /* 0x0000001bff1d723e */ /* 0x002fe400048060ff */
[----:B------:R-:W-:-:S03]  /*3630*/  PRMT R27, RZ, 0x7610, R27 ;  /* 0x00007610ff1b7816 */ /* 0x000fc6000000001b */
[----:B------:R1:W-:Y:S01]  /*3640*/  @!P1 STG.E.U8 desc[UR20][R18.64+0x1], R29 ;  /* 0x0000011d12009986 */ /* 0x0003e2000c101114 */
[----:B------:R-:W-:Y:S05]  /*3650*/  @P2 BRA `(.L_x_51) ;  /* 0x0000000000042947 */ /* 0x000fea0003800000 */
[----:B------:R0:W5:Y:S02]  /*3660*/  LDG.E.U8 R27, desc[UR20][R4.64+0x8] ;  /* 0x00000814041b7981 */ /* 0x000164000c1e1100 */
.L_x_51:
[----:B------:R-:W-:Y:S05]  /*3670*/  BSYNC B1 ;  /* 0x0000000000017941 */ /* 0x000fea0003800000 */
.L_x_50:
        /* <DEDUP_REMOVED lines=13> */
.L_x_53:
[----:B------:R-:W-:Y:S05]  /*3750*/  BSYNC B1 ;  /* 0x0000000000017941 */ /* 0x000fea0003800000 */
.L_x_52:
[----:B-----5:R-:W-:Y:S01]  /*3760*/  LOP3.LUT R27, R27, 0xff, RZ, 0xc0, !PT ;  /* 0x000000ff1b1b7812 */ /* 0x020fe200078ec0ff */
[----:B------:R-:W-:Y:S01]  /*3770*/  BSSY B1, `(.L_x_54) ;  /* 0x000000b000017945 */ /* 0x000fe20003800000 */
[----:B------:R-:W-:Y:S02]  /*3780*/  ISETP.LT.OR P0, PT, R6, 0x9, !P0 ;  /* 0x000000090600780c */ /* 0x000fe40004701670 */
[----:B------:R-:W-:-:S05]  /*3790*/  F2FP.F16.E5M2.UNPACK_B R27, R27 ;  /* 0x0000001bff1b723e */ /* 0x000fca00020004ff */
        /* <DEDUP_REMOVED lines=8> */
.L_x_55:
[----:B------:R-:W-:Y:S05]  /*3820*/  BSYNC B1 ;  /* 0x0000000000017941 */ /* 0x000fea0003800000 */
.L_x_54:
        /* <DEDUP_REMOVED lines=12> */
.L_x_57:
[----:B------:R-:W-:Y:S05]  /*38f0*/  BSYNC B1 ;  /* 0x0000000000017941 */ /* 0x000fea0003800000 */
.L_x_56:
        /* <DEDUP_REMOVED lines=13> */
.L_x_59:
[----:B------:R-:W-:Y:S05]  /*39d0*/  BSYNC B1 ;  /* 0x0000000000017941 */ /* 0x000fea0003800000 */
.L_x_58:
        /* <DEDUP_REMOVED lines=13> */
.L_x_61:
[----:B------:R-:W-:Y:S05]  /*3ab0*/  BSYNC B1 ;  /* 0x0000000000017941 */ /* 0x000fea0003800000 */
.L_x_60:
        /* <DEDUP_REMOVED lines=12> */
.L_x_63:
[----:B------:R-:W-:Y:S05]  /*3b80*/  BSYNC B1 ;  /* 0x0000000000017941 */ /* 0x000fea0003800000 */
.L_x_62:
        /* <DEDUP_REMOVED lines=12> */
.L_x_65:
[----:B------:R-:W-:Y:S05]  /*3c50*/  BSYNC B1 ;  /* 0x0000000000017941 */ /* 0x000fea0003800000 */
.L_x_64:
        /* <DEDUP_REMOVED lines=13> */
.L_x_67:
[----:B------:R-:W-:Y:S05]  /*3d30*/  BSYNC B1 ;  /* 0x0000000000017941 */ /* 0x000fea0003800000 */
.L_x_66:
        /* <DEDUP_REMOVED lines=13> */
.L_x_69:
[----:B------:R-:W-:Y:S05]  /*3e10*/  BSYNC B1 ;  /* 0x0000000000017941 */ /* 0x000fea0003800000 */
.L_x_68:
        /* <DEDUP_REMOVED lines=12> */
.L_x_71:
[----:B------:R-:W-:Y:S05]  /*3ee0*/  BSYNC B1 ;  /* 0x0000000000017941 */ /* 0x000fea0003800000 */
.L_x_70:
        /* <DEDUP_REMOVED lines=12> */
.L_x_73:
[----:B------:R-:W-:Y:S05]  /*3fb0*/  BSYNC B1 ;  /* 0x0000000000017941 */ /* 0x000fea0003800000 */
.L_x_72:
        /* <DEDUP_REMOVED lines=13> */
.L_x_75:
[----:B------:R-:W-:Y:S05]  /*4090*/  BSYNC B1 ;  /* 0x0000000000017941 */ /* 0x000fea0003800000 */
.L_x_74:
        /* <DEDUP_REMOVED lines=13> */
.L_x_77:
[----:B------:R-:W-:Y:S05]  /*4170*/  BSYNC B1 ;  /* 0x0000000000017941 */ /* 0x000fea0003800000 */
.L_x_76:
        /* <DEDUP_REMOVED lines=12> */
.L_x_79:
[----:B------:R-:W-:Y:S05]  /*4240*/  BSYNC B1 ;  /* 0x0000000000017941 */ /* 0x000fea0003800000 */
.L_x_78:
        /* <DEDUP_REMOVED lines=12> */
.L_x_81:
[----:B------:R-:W-:Y:S05]  /*4310*/  BSYNC B1 ;  /* 0x0000000000017941 */ /* 0x000fea0003800000 */
.L_x_80:
        /* <DEDUP_REMOVED lines=13> */
.L_x_83:
[----:B------:R-:W-:Y:S05]  /*43f0*/  BSYNC B1 ;  /* 0x0000000000017941 */ /* 0x000fea0003800000 */
.L_x_82:
        /* <DEDUP_REMOVED lines=13> */
.L_x_85:
[----:B------:R-:W-:Y:S05]  /*44d0*/  BSYNC B1 ;  /* 0x0000000000017941 */ /* 0x000fea0003800000 */
.L_x_84:
        /* <DEDUP_REMOVED lines=12> */
.L_x_87:
[----:B------:R-:W-:Y:S05]  /*45a0*/  BSYNC B1 ;  /* 0x0000000000017941 */ /* 0x000fea0003800000 */
.L_x_86:
        /* <DEDUP_REMOVED lines=12> */
.L_x_89:
[----:B------:R-:W-:Y:S05]  /*4670*/  BSYNC B1 ;  /* 0x0000000000017941 */ /* 0x000fea0003800000 */
.L_x_88:
        /* <DEDUP_REMOVED lines=13> */
.L_x_91:
[----:B------:R-:W-:Y:S05]  /*4750*/  BSYNC B1 ;  /* 0x0000000000017941 */ /* 0x000fea0003800000 */
.L_x_90:
        /* <DEDUP_REMOVED lines=13> */
.L_x_93:
[----:B------:R-:W-:Y:S05]  /*4830*/  BSYNC B1 ;  /* 0x0000000000017941 */ /* 0x000fea0003800000 */
.L_x_92:
        /* <DEDUP_REMOVED lines=12> */
.L_x_95:
[----:B------:R-:W-:Y:S05]  /*4900*/  BSYNC B1 ;  /* 0x0000000000017941 */ /* 0x000fea0003800000 */
.L_x_94:
        /* <DEDUP_REMOVED lines=12> */
.L_x_97:
[----:B------:R-:W-:Y:S05]  /*49d0*/  BSYNC B1 ;  /* 0x0000000000017941 */ /* 0x000fea0003800000 */
.L_x_96:
        /* <DEDUP_REMOVED lines=13> */
.L_x_99:
[----:B------:R-:W-:Y:S05]  /*4ab0*/  BSYNC B1 ;  /* 0x0000000000017941 */ /* 0x000fea0003800000 */
.L_x_98:
[----:B-----5:R-:W-:Y:S01]  /*4ac0*/  LOP3.LUT R27, R27, 0xff, RZ, 0xc0, !PT ;  /* 0x000000ff1b1b7812 */ /* 0x020fe200078ec0ff */
[----:B------:R-:W-:Y:S01]  /*4ad0*/  BSSY B1, `(.L_x_100) ;  /* 0x000000c000017945 */ /* 0x000fe20003800000 */
[----:B------:R-:W-:Y:S02]  /*4ae0*/  ISETP.GE.AND P1, PT, R26, 0x3a, PT ;  /* 0x0000003a1a00780c */ /* 0x000fe40003f26270 */
[----:B------:R-:W-:Y:S02]  /*4af0*/  F2FP.F16.E5M2.UNPACK_B R27, R27 ;  /* 0x0000001bff1b723e */ /* 0x000fe400020004ff */
[----:B------:R-:W-:Y:S02]  /*4b00*/  ISETP.LT.OR P3, PT, R6, 0x1, !P1 ;  /* 0x000000010600780c */ /* 0x000fe40004f61670 */
[----:B------:R-:W-:Y:S01]  /*4b10*/  PRMT R26, RZ, 0x7610, R26 ;  /* 0x00007610ff1a7816 */ /* 0x000fe2000000001a */
[----:B------:R-:W-:-:S05]  /*4b20*/  HADD2.F32 R28, -RZ, R27.H0_H0 ;  /* 0x2000001bff1c7230 */ /* 0x000fca0000004100 */
[----:B------:R-:W-:-:S04]  /*4b30*/  FMUL R28, R28, R15 ;  /* 0x0000000f1c1c7220 */ /* 0x000fc80000400000 */
[----:B------:R-:W-:-:S05]  /*4b40*/  FFMA R28, R57, R14, R28 ;  /* 0x0000000e391c7223 */ /* 0x000fca000000001c */
[----:B------:R-:W-:-:S05]  /*4b50*/  F2FP.SATFINITE.E5M2.F32.PACK_AB_MERGE_C R27, RZ, R28, RZ ;  /* 0x0000001cff1b723e */ /* 0x000fca00048060ff */
[----:B------:R0:W-:Y:S01]  /*4b60*/  @!P2 STG.E.U8 desc[UR20][R16.64+0x38], R27 ;  /* 0x0000381b1000a986 */ /* 0x0001e2000c101114 */
[----:B------:R-:W-:Y:S05]  /*4b70*/  @P3 BRA `(.L_x_101) ;  /* 0x0000000000043947 */ /* 0x000fea0003800000 */
[----:B------:R0:W5:Y:S02]  /*4b80*/  LDG.E.U8 R26, desc[UR20][R4.64+0x39] ;  /* 0x00003914041a7981 */ /* 0x000164000c1e1100 */
.L_x_101:
[----:B------:R-:W-:Y:S05]  /*4b90*/  BSYNC B1 ;  /* 0x0000000000017941 */ /* 0x000fea0003800000 */
.L_x_100:
[----:B-----5:R-:W-:Y:S01]  /*4ba0*/  LOP3.LUT R26, R26, 0xff, RZ, 0xc0, !PT ;  /* 0x000000ff1a1a7812 */ /* 0x020fe200078ec0ff */
[----:B------:R-:W-:Y:S01]  /*4bb0*/  BSSY B1, `(.L_x_102) ;  /* 0x000000b000017945 */ /* 0x000fe20003800000 */
[----:B------:R-:W-:Y:S02]  /*4bc0*/  ISETP.LT.OR P0, PT, R6, 0x9, !P0 ;  /* 0x000000090600780c */ /* 0x000fe40004701670 */
[----:B------:R-:W-:Y:S02]  /*4bd0*/  F2FP.F16.E5M2.UNPACK_B R26, R26 ;  /* 0x0000001aff1a723e */ /* 0x000fe400020004ff */
[----:B0-2---:R-:W-:-:S03]  /*4be0*/  PRMT R4, RZ, 0x7610, R4 ;  /* 0x00007610ff047816 */ /* 0x005fc60000000004 */
[----:B------:R-:W-:-:S05]  /*4bf0*/  HADD2.F32 R26, -RZ, R26.H0_H0 ;  /* 0x2000001aff1a7230 */ /* 0x000fca0000004100 */
[----:B------:R-:W-:-:S04]  /*4c00*/  FMUL R5, R26, R15 ;  /* 0x0000000f1a057220 */ /* 0x000fc80000400000 */
[----:B------:R-:W-:-:S05]  /*4c10*/  FFMA R5, R56, R14, R5 ;  /* 0x0000000e38057223 */ /* 0x000fca0000000005 */
[----:B------:R-:W-:-:S05]  /*4c20*/  F2FP.SATFINITE.E5M2.F32.PACK_AB_MERGE_C R5, RZ, R5, RZ ;  /* 0x00000005ff05723e */ /* 0x000fca00048060ff */
[----:B------:R0:W-:Y:S01]  /*4c30*/  @!P3 STG.E.U8 desc[UR20][R16.64+0x39], R5 ;  /* 0x000039051000b986 */ /* 0x0001e2000c101114 */
[----:B------:R-:W-:Y:S05]  /*4c40*/  @P0 BRA `(.L_x_103) ;  /* 0x0000000000040947 */ /* 0x000fea0003800000 */
[----:B------:R2:W5:Y:S02]  /*4c50*/  LDG.E.U8 R4, desc[UR20][R24.64+0x38] ;  /* 0x0000381418047981 */ /* 0x000564000c1e1100 */
.L_x_103:
[----:B------:R-:W-:Y:S05]  /*4c60*/  BSYNC B1 ;  /* 0x0000000000017941 */ /* 0x000fea0003800000 */
.L_x_102:
[----:B-----5:R-:W-:Y:S01]  /*4c70*/  LOP3.LUT R4, R4, 0xff, RZ, 0xc0, !PT ;  /* 0x000000ff04047812 */ /* 0x020fe200078ec0ff */
[----:B------:R-:W-:Y:S01]  /*4c80*/  BSSY B1, `(.L_x_104) ;  /* 0x000000b000017945 */ /* 0x000fe20003800000 */
[----:B------:R-:W-:Y:S02]  /*4c90*/  ISETP.LT.OR P1, PT, R6, 0x9, !P1 ;  /* 0x000000090600780c */ /* 0x000fe40004f21670 */
[----:B------:R-:W-:-:S05]  /*4ca0*/  F2FP.F16.E5M2.UNPACK_B R4, R4 ;  /* 0x00000004ff04723e */ /* 0x000fca00020004ff */
[----:B------:R-:W-:-:S05]  /*4cb0*/  HADD2.F32 R4, -RZ, R4.H0_H0 ;  /* 0x20000004ff047230 */ /* 0x000fca0000004100 */
[----:B------:R-:W-:-:S04]  /*4cc0*/  FMUL R4, R4, R15 ;  /* 0x0000000f04047220 */ /* 0x000fc80000400000 */
[----:B------:R-:W-:-:S05]  /*4cd0*/  FFMA R4, R23, R14, R4 ;  /* 0x0000000e17047223 */ /* 0x000fca0000000004 */
[----:B0-----:R-:W-:Y:S02]  /*4ce0*/  F2FP.SATFINITE.E5M2.F32.PACK_AB_MERGE_C R5, RZ, R4, RZ ;  /* 0x00000004ff05723e */ /* 0x001fe400048060ff */
[----:B------:R-:W-:-:S03]  /*4cf0*/  PRMT R4, RZ, 0x7610, R4 ;  /* 0x00007610ff047816 */ /* 0x000fc60000000004 */
[----:B------:R0:W-:Y:S01]  /*4d00*/  @!P0 STG.E.U8 desc[UR20][R18.64+0x38], R5 ;  /* 0x0000380512008986 */ /* 0x0001e2000c101114 */
[----:B------:R-:W-:Y:S05]  /*4d10*/  @P1 BRA `(.L_x_105) ;  /* 0x0000000000041947 */ /* 0x000fea0003800000 */
[----:B------:R0:W5:Y:S02]  /*4d20*/  LDG.E.U8 R4, desc[UR20][R24.64+0x39] ;  /* 0x0000391418047981 */ /* 0x000164000c1e1100 */
.L_x_105:
[----:B------:R-:W-:Y:S05]  /*4d30*/  BSYNC B1 ;  /* 0x0000000000017941 */ /* 0x000fea0003800000 */
.L_x_104:
[----:B------:R-:W-:Y:S05]  /*4d40*/  @P1 BRA `(.L_x_106) ;  /* 0x0000000800601947 */ /* 0x000fea0003800000 */
[----:B-----5:R-:W-:-:S04]  /*4d50*/  LOP3.LUT R4, R4, 0xff, RZ, 0xc0, !PT ;  /* 0x000000ff04047812 */ /* 0x020fc800078ec0ff */
[----:B------:R-:W-:-:S05]  /*4d60*/  F2FP.F16.E5M2.UNPACK_B R4, R4 ;  /* 0x00000004ff04723e */ /* 0x000fca00020004ff */
[----:B------:R-:W-:-:S05]  /*4d70*/  HADD2.F32 R4, -RZ, R4.H0_H0 ;  /* 0x20000004ff047230 */ /* 0x000fca0000004100 */
[----:B0-----:R-:W-:-:S04]  /*4d80*/  FMUL R5, R4, R15 ;  /* 0x0000000f04057220 */ /* 0x001fc80000400000 */
[----:B------:R-:W-:-:S05]  /*4d90*/  FFMA R5, R22, R14, R5 ;  /* 0x0000000e16057223 */ /* 0x000fca0000000005 */
[----:B------:R-:W-:-:S05]  /*4da0*/  F2FP.SATFINITE.E5M2.F32.PACK_AB_MERGE_C R5, RZ, R5, RZ ;  /* 0x00000005ff05723e */ /* 0x000fca00048060ff */
[----:B------:R0:W-:Y:S01]  /*4db0*/  STG.E.U8 desc[UR20][R18.64+0x39], R5 ;  /* 0x0000390512007986 */ /* 0x0001e2000c101114 */
[----:B------:R-:W-:Y:S05]  /*4dc0*/  BRA `(.L_x_106) ;  /* 0x0000000800407947 */ /* 0x000fea0003800000 */
.L_x_41:
[C---:B------:R-:W-:Y:S01]  /*4dd0*/  ISETP.GE.AND P3, PT, R26.reuse, 0x1, PT ;  /* 0x000000011a00780c */ /* 0x040fe20003f66270 */
[-C--:B--2---:R-:W-:Y:S01]  /*4de0*/  FMUL R85, R85, R14.reuse ;  /* 0x0000000e55557220 */ /* 0x084fe20000400000 */
[----:B------:R-:W-:Y:S01]  /*4df0*/  ISETP.GE.AND P0, PT, R26, 0x2, PT ;  /* 0x000000021a00780c */ /* 0x000fe20003f06270 */
[-C--:B------:R-:W-:Y:S01]  /*4e00*/  FMUL R84, R84, R14.reuse ;  /* 0x0000000e54547220 */ /* 0x080fe20000400000 */
[C---:B------:R-:W-:Y:S01]  /*4e10*/  ISETP.LT.OR P1, PT, R6.reuse, 0x1, !P3 ;  /* 0x000000010600780c */ /* 0x040fe20005f21670 */
[-C--:B------:R-:W-:Y:S01]  /*4e20*/  FMUL R83, R83, R14.reuse ;  /* 0x0000000e53537220 */ /* 0x080fe20000400000 */
[----:B------:R-:W-:Y:S01]  /*4e30*/  ISETP.LT.OR P2, PT, R6, 0x1, !P0 ;  /* 0x000000010600780c */ /* 0x000fe20004741670 */
[-C--:B------:R-:W-:Y:S01]  /*4e40*/  FMUL R82, R82, R14.reuse ;  /* 0x0000000e52527220 */ /* 0x080fe20000400000 */
[----:B------:R-:W-:Y:S01]  /*4e50*/  ISETP.LT.OR P3, PT, R6, 0x9, !P3 ;  /* 0x000000090600780c */ /* 0x000fe20005f61670 */
[-C--:B------:R-:W-:Y:S01]  /*4e60*/  FMUL R81, R81, R14.reuse ;  /* 0x0000000e51517220 */ /* 0x080fe20000400000 */
[----:B------:R-:W-:Y:S01]  /*4e70*/  F2FP.SATFINITE.E5M2.F32.PACK_AB_MERGE_C R85, RZ, R85, RZ ;  /* 0x00000055ff55723e */ /* 0x000fe200048060ff */
[----:B------:R-:W-:Y:S01]  /*4e80*/  FMUL R80, R80, R14 ;  /* 0x0000000e50507220 */ /* 0x000fe20000400000 */
[----:B------:R-:W-:Y:S01]  /*4e90*/  F2FP.SATFINITE.E5M2.F32.PACK_AB_MERGE_C R5, RZ, R84, RZ ;  /* 0x00000054ff05723e */ /* 0x000fe200048060ff */
[-C--:B------:R-:W-:Y:S01]  /*4ea0*/  FMUL R79, R79, R14.reuse ;  /* 0x0000000e4f4f7220 */ /* 0x080fe20000400000 */
[----:B------:R-:W-:Y:S01]  /*4eb0*/  F2FP.SATFINITE.E5M2.F32.PACK_AB_MERGE_C R83, RZ, R83, RZ ;  /* 0x00000053ff53723e */ /* 0x000fe200048060ff */
[-C--:B------:R-:W-:Y:S01]  /*4ec0*/  FMUL R78, R78, R14.reuse ;  /* 0x0000000e4e4e7220 */ /* 0x080fe20000400000 */
[----:B------:R-:W-:Y:S01]  /*4ed0*/  ISETP.LT.OR P0, PT, R6, 0x9, !P0 ;  /* 0x000000090600780c */ /* 0x000fe20004701670 */
[----:B------:R-:W-:Y:S01]  /*4ee0*/  @!P1 STG.E.U8 desc[UR20][R16.64], R85 ;  /* 0x0000005510009986 */ /* 0x000fe2000c101114 */
[C---:B------:R-:W-:Y:S01]  /*4ef0*/  ISETP.GE.AND P1, PT, R26.reuse, 0x9, PT ;  /* 0x000000091a00780c */ /* 0x040fe20003f26270 */
[-C--:B------:R-:W-:Y:S01]  /*4f00*/  FMUL R77, R77, R14.reuse ;  /* 0x0000000e4d4d7220 */ /* 0x080fe20000400000 */
[----:B------:R-:W-:Y:S01]  /*4f10*/  F2FP.SATFINITE.E5M2.F32.PACK_AB_MERGE_C R81, RZ, R81, RZ ;  /* 0x00000051ff51723e */ /* 0x000fe200048060ff */
[----:B------:R0:W-:Y:S01]  /*4f20*/  @!P2 STG.E.U8 desc[UR20][R16.64+0x1], R5 ;  /* 0x000001051000a986 */ /* 0x0001e2000c101114 */
[----:B------:R-:W-:Y:S01]  /*4f30*/  ISETP.GE.AND P2, PT, R26, 0xa, PT ;  /* 0x0000000a1a00780c */ /* 0x000fe20003f46270 */
[----:B------:R-:W-:Y:S01]  /*4f40*/  FMUL R76, R76, R14 ;  /* 0x0000000e4c4c7220 */ /* 0x000fe20000400000 */
[----:B------:R-:W-:Y:S01]  /*4f50*/  F2FP.SATFINITE.E5M2.F32.PACK_AB_MERGE_C R25, RZ, R80, RZ ;  /* 0x00000050ff19723e */ /* 0x000fe200048060ff */
[----:B------:R-:W-:Y:S01]  /*4f60*/  @!P3 STG.E.U8 desc[UR20][R18.64], R83 ;  /* 0x000000531200b986 */ /* 0x000fe2000c101114 */
[----:B------:R-:W-:Y:S01]  /*4f70*/  ISETP.LT.OR P3, PT, R6, 0x1, !P1 ;  /* 0x000000010600780c */ /* 0x000fe20004f61670 */
[-C--:B------:R-:W-:Y:S01]  /*4f80*/  FMUL R74, R74, R14.reuse ;  /* 0x0000000e4a4a7220 */ /* 0x080fe20000400000 */
[C---:B------:R-:W-:Y:S01]  /*4f90*/  ISETP.LT.OR P5, PT, R6.reuse, 0x1, !P2 ;  /* 0x000000010600780c */ /* 0x040fe200057a1670 */
[-C--:B------:R-:W-:Y:S01]  /*4fa0*/  FMUL R75, R75, R14.reuse ;  /* 0x0000000e4b4b7220 */ /* 0x080fe20000400000 */
[----:B------:R-:W-:Y:S01]  /*4fb0*/  ISETP.LT.OR P1, PT, R6, 0x9, !P1 ;  /* 0x000000090600780c */ /* 0x000fe20004f21670 */
[-C--:B------:R-:W-:Y:S01]  /*4fc0*/  FMUL R73, R73, R14.reuse ;  /* 0x0000000e49497220 */ /* 0x080fe20000400000 */
[----:B------:R-:W-:Y:S01]  /*4fd0*/  F2FP.SATFINITE.E5M2.F32.PACK_AB_MERGE_C R79, RZ, R79, RZ ;  /* 0x0000004fff4f723e */ /* 0x000fe200048060ff */
[----:B------:R-:W-:Y:S01]  /*4fe0*/  FMUL R72, R72, R14 ;  /* 0x0000000e48487220 */ /* 0x000fe20000400000 */
[----:B0-----:R-:W-:Y:S01]  /*4ff0*/  F2FP.SATFINITE.E5M2.F32.PACK_AB_MERGE_C R5, RZ, R82, RZ ;  /* 0x00000052ff05723e */ /* 0x001fe200048060ff */
[-C--:B------:R-:W-:Y:S01]  /*5000*/  FMUL R70, R70, R14.reuse ;  /* 0x0000000e46467220 */ /* 0x080fe20000400000 */
[----:B------:R-:W-:Y:S01]  /*5010*/  ISETP.LT.OR P2, PT, R6, 0x9, !P2 ;  /* 0x000000090600780c */ /* 0x000fe20005741670 */
[----:B------:R-:W-:Y:S01]  /*5020*/  FMUL R71, R71, R14 ;  /* 0x0000000e47477220 */ /* 0x000fe20000400000 */
[----:B------:R-:W-:Y:S01]  /*5030*/  F2FP.SATFINITE.E5M2.F32.PACK_AB_MERGE_C R27, RZ, R78, RZ ;  /* 0x0000004eff1b723e */ /* 0x000fe200048060ff */
[----:B------:R0:W-:Y:S01]  /*5040*/  @!P0 STG.E.U8 desc[UR20][R18.64+0x1], R5 ;  /* 0x0000010512008986 */ /* 0x0001e2000c101114 */
[C---:B------:R-:W-:Y:S01]  /*5050*/  ISETP.GE.AND P0, PT, R26.reuse, 0x11, PT ;  /* 0x000000111a00780c */ /* 0x040fe20003f06270 */
[-C--:B------:R-:W-:Y:S01]  /*5060*/  FMUL R69, R69, R14.reuse ;  /* 0x0000000e45457220 */ /* 0x080fe20000400000 */
[----:B------:R-:W-:Y:S01]  /*5070*/  F2FP.SATFINITE.E5M2.F32.PACK_AB_MERGE_C R77, RZ, R77, RZ ;  /* 0x0000004dff4d723e */ /* 0x000fe200048060ff */
[----:B------:R-:W-:Y:S01]  /*5080*/  @!P3 STG.E.U8 desc[UR20][R16.64+0x8], R81 ;  /* 0x000008511000b986 */ /* 0x000fe2000c101114 */
[----:B------:R-:W-:Y:S01]  /*5090*/  ISETP.GE.AND P3, PT, R26, 0x12, PT ;  /* 0x000000121a00780c */ /* 0x000fe20003f66270 */
[-C--:B------:R-:W-:Y:S01]  /*50a0*/  FMUL R68, R68, R14.reuse ;  /* 0x0000000e44447220 */ /* 0x080fe20000400000 */
[----:B------:R-:W-:Y:S01]  /*50b0*/  F2FP.SATFINITE.E5M2.F32.PACK_AB_MERGE_C R75, RZ, R75, RZ ;  /* 0x0000004bff4b723e */ /* 0x000fe200048060ff */
[----:B------:R1:W-:Y:S01]  /*50c0*/  @!P5 STG.E.U8 desc[UR20][R16.64+0x9], R25 ;  /* 0x000009191000d986 */ /* 0x0003e2000c101114 */
[C---:B------:R-:W-:Y:S01]  /*50d0*/  ISETP.LT.OR P5, PT, R6.reuse, 0x1, !P3 ;  /* 0x000000010600780c */ /* 0x040fe20005fa1670 */
[-C--:B------:R-:W-:Y:S01]  /*50e0*/  FMUL R67, R67, R14.reuse ;  /* 0x0000000e43437220 */ /* 0x080fe20000400000 */
[C---:B------:R-:W-:Y:S01]  /*50f0*/  ISETP.LT.OR P3, PT, R6.reuse, 0x9, !P3 ;  /* 0x000000090600780c */ /* 0x040fe20005f61670 */
[----:B------:R-:W-:Y:S01]  /*5100*/  @!P1 STG.E.U8 desc[UR20][R18.64+0x8], R79 ;  /* 0x0000084f12009986 */ /* 0x000fe2000c101114 */
[----:B------:R-:W-:Y:S01]  /*5110*/  ISETP.LT.OR P1, PT, R6, 0x1, !P0 ;  /* 0x000000010600780c */ /* 0x000fe20004721670 */
[----:B------:R-:W-:Y:S01]  /*5120*/  FMUL R66, R66, R14 ;  /* 0x0000000e42427220 */ /* 0x000fe20000400000 */
[----:B0-----:R-:W-:Y:S01]  /*5130*/  F2FP.SATFINITE.E5M2.F32.PACK_AB_MERGE_C R5, RZ, R76, RZ ;  /* 0x0000004cff05723e */ /* 0x001fe200048060ff */
[----:B------:R-:W-:Y:S01]  /*5140*/  @!P2 STG.E.U8 desc[UR20][R18.64+0x9], R27 ;  /* 0x0000091b1200a986 */ /* 0x000fe2000c101114 */
[----:B------:R-:W-:Y:S01]  /*5150*/  ISETP.GE.AND P2, PT, R26, 0x19, PT ;  /* 0x000000191a00780c */ /* 0x000fe20003f46270 */
[-C--:B------:R-:W-:Y:S01]  /*5160*/  FMUL R65, R65, R14.reuse ;  /* 0x0000000e41417220 */ /* 0x080fe20000400000 */
[----:B------:R-:W-:Y:S01]  /*5170*/  ISETP.LT.OR P0, PT, R6, 0x9, !P0 ;  /* 0x000000090600780c */ /* 0x000fe20004701670 */
[----:B------:R-:W-:Y:S01]  /*5180*/  FMUL R64, R64, R14 ;  /* 0x0000000e40407220 */ /* 0x000fe20000400000 */
[----:B------:R-:W-:Y:S01]  /*5190*/  ISETP.LT.OR P6, PT, R6, 0x1, !P2 ;  /* 0x000000010600780c */ /* 0x000fe200057c1670 */
[----:B------:R0:W-:Y:S01]  /*51a0*/  @!P5 STG.E.U8 desc[UR20][R16.64+0x11], R5 ;  /* 0x000011051000d986 */ /* 0x0001e2000c101114 */
[----:B-1----:R-:W-:Y:S01]  /*51b0*/  F2FP.SATFINITE.E5M2.F32.PACK_AB_MERGE_C R25, RZ, R74, RZ ;  /* 0x0000004aff19723e */ /* 0x002fe200048060ff */
[-C--:B------:R-:W-:Y:S01]  /*51c0*/  FMUL R62, R62, R14.reuse ;  /* 0x0000000e3e3e7220 */ /* 0x080fe20000400000 */
[----:B------:R-:W-:Y:S01]  /*51d0*/  F2FP.SATFINITE.E5M2.F32.PACK_AB_MERGE_C R73, RZ, R73, RZ ;  /* 0x00000049ff49723e */ /* 0x000fe200048060ff */
[----:B------:R-:W-:Y:S01]  /*51e0*/  @!P1 STG.E.U8 desc[UR20][R16.64+0x10], R77 ;  /* 0x0000104d10009986 */ /* 0x000fe2000c101114 */
[----:B------:R-:W-:Y:S01]  /*51f0*/  ISETP.GE.AND P1, PT, R26, 0x1a, PT ;  /* 0x0000001a1a00780c */ /* 0x000fe20003f26270 */
[-C--:B------:R-:W-:Y:S01]  /*5200*/  FMUL R63, R63, R14.reuse ;  /* 0x0000000e3f3f7220 */ /* 0x080fe20000400000 */
[C---:B------:R-:W-:Y:S01]  /*5210*/  ISETP.LT.OR P2, PT, R6.reuse, 0x9, !P2 ;  /* 0x000000090600780c */ /* 0x040fe20005741670 */
[----:B------:R1:W-:Y:S01]  /*5220*/  @!P3 STG.E.U8 desc[UR20][R18.64+0x11], R25 ;  /* 0x000011191200b986 */ /* 0x0003e2000c101114 */
[C---:B------:R-:W-:Y:S01]  /*5230*/  ISETP.LT.OR P5, PT, R6.reuse, 0x1, !P1 ;  /* 0x000000010600780c */ /* 0x040fe20004fa1670 */
[----:B------:R-:W-:Y:S01]  /*5240*/  FMUL R61, R61, R14 ;  /* 0x0000000e3d3d7220 */ /* 0x000fe20000400000 */
[----:B------:R-:W-:Y:S01]  /*5250*/  ISETP.LT.OR P3, PT, R6, 0x9, !P1 ;  /* 0x000000090600780c */ /* 0x000fe20004f61670 */
[----:B------:R-:W-:Y:S01]  /*5260*/  @!P0 STG.E.U8 desc[UR20][R18.64+0x10], R75 ;  /* 0x0000104b12008986 */ /* 0x000fe2000c101114 */
[----:B0-----:R-:W-:Y:S01]  /*5270*/  F2FP.SATFINITE.E5M2.F32.PACK_AB_MERGE_C R5, RZ, R72, RZ ;  /* 0x00000048ff05723e */ /* 0x001fe200048060ff */
[-C--:B------:R-:W-:Y:S01]  /*5280*/  FMUL R60, R60, R14.reuse ;  /* 0x0000000e3c3c7220 */ /* 0x080fe20000400000 */
[C---:B------:R-:W-:Y:S01]  /*5290*/  ISETP.GE.AND P0, PT, R26.reuse, 0x21, PT ;  /* 0x000000211a00780c */ /* 0x040fe20003f06270 */
[----:B------:R-:W-:Y:S01]  /*52a0*/  @!P6 STG.E.U8 desc[UR20][R16.64+0x18], R73 ;  /* 0x000018491000e986 */ /* 0x000fe2000c101114 */
[----:B------:R-:W-:Y:S01]  /*52b0*/  ISETP.GE.AND P1, PT, R26, 0x22, PT ;  /* 0x000000221a00780c */ /* 0x000fe20003f26270 */
[-C--:B------:R-:W-:Y:S01]  /*52c0*/  FMUL R59, R59, R14.reuse ;  /* 0x0000000e3b3b7220 */ /* 0x080fe20000400000 */
[----:B------:R-:W-:Y:S01]  /*52d0*/  ISETP.LT.OR P6, PT, R6, 0x1, !P0 ;  /* 0x000000010600780c */ /* 0x000fe200047c1670 */
[----:B------:R-:W-:Y:S01]  /*52e0*/  FMUL R58, R58, R14 ;  /* 0x0000000e3a3a7220 */ /* 0x000fe20000400000 */
[----:B-1----:R-:W-:Y:S01]  /*52f0*/  F2FP.SATFINITE.E5M2.F32.PACK_AB_MERGE_C R25, RZ, R70, RZ ;  /* 0x00000046ff19723e */ /* 0x002fe200048060ff */
[----:B------:R0:W-:Y:S01]  /*5300*/  @!P5 STG.E.U8 desc[UR20][R16.64+0x19], R5 ;  /* 0x000019051000d986 */ /* 0x0001e2000c101114 */
[----:B------:R-:W-:Y:S01]  /*5310*/  ISETP.LT.OR P5, PT, R6, 0x1, !P1 ;  /* 0x000000010600780c */ /* 0x000fe20004fa1670 */
[-C--:B------:R-:W-:Y:S01]  /*5320*/  FMUL R57, R57, R14.reuse ;  /* 0x0000000e39397220 */ /* 0x080fe20000400000 */
[----:B------:R-:W-:Y:S01]  /*5330*/  F2FP.SATFINITE.E5M2.F32.PACK_AB_MERGE_C R71, RZ, R71, RZ ;  /* 0x00000047ff47723e */ /* 0x000fe200048060ff */
[----:B------:R1:W-:Y:S01]  /*5340*/  @!P3 STG.E.U8 desc[UR20][R18.64+0x19], R25 ;  /* 0x000019191200b986 */ /* 0x0003e2000c101114 */
[----:B------:R-:W-:Y:S01]  /*5350*/  F2FP.SATFINITE.E5M2.F32.PACK_AB_MERGE_C R69, RZ, R69, RZ ;  /* 0x00000045ff45723e */ /* 0x000fe200048060ff */
[----:B------:R-:W-:Y:S01]  /*5360*/  FMUL R56, R56, R14 ;  /* 0x0000000e38387220 */ /* 0x000fe20000400000 */
[----:B------:R-:W-:Y:S01]  /*5370*/  F2FP.SATFINITE.E5M2.F32.PACK_AB_MERGE_C R27, RZ, R68, RZ ;  /* 0x00000044ff1b723e */ /* 0x000fe200048060ff */
[----:B------:R-:W-:Y:S01]  /*5380*/  @!P2 STG.E.U8 desc[UR20][R18.64+0x18], R71 ;  /* 0x000018471200a986 */ /* 0x000fe2000c101114 */
[----:B------:R-:W-:Y:S01]  /*5390*/  ISETP.LT.OR P3, PT, R6, 0x9, !P1 ;  /* 0x000000090600780c */ /* 0x000fe20004f61670 */
[-C--:B------:R-:W-:Y:S01]  /*53a0*/  FMUL R23, R23, R14.reuse ;  /* 0x0000000e17177220 */ /* 0x080fe20000400000 */
[----:B------:R-:W-:Y:S01]  /*53b0*/  ISETP.GE.AND P2, PT, R26, 0x29, PT ;  /* 0x000000291a00780c */ /* 0x000fe20003f46270 */
[----:B------:R-:W-:Y:S01]  /*53c0*/  @!P6 STG.E.U8 desc[UR20][R16.64+0x20], R69 ;  /* 0x000020451000e986 */ /* 0x000fe2000c101114 */
[----:B------:R-:W-:Y:S01]  /*53d0*/  ISETP.LT.OR P0, PT, R6, 0x9, !P0 ;  /* 0x000000090600780c */ /* 0x000fe20004701670 */
[----:B------:R-:W-:Y:S01]  /*53e0*/  FMUL R22, R22, R14 ;  /* 0x0000000e16167220 */ /* 0x000fe20000400000 */
[----:B------:R-:W-:Y:S01]  /*53f0*/  ISETP.GE.AND P1, PT, R26, 0x2a, PT ;  /* 0x0000002a1a00780c */ /* 0x000fe20003f26270 */
[----:B------:R-:W-:Y:S01]  /*5400*/  @!P5 STG.E.U8 desc[UR20][R16.64+0x21], R27 ;  /* 0x0000211b1000d986 */ /* 0x000fe2000c101114 */
[----:B------:R-:W-:-:S02]  /*5410*/  ISETP.LT.OR P6, PT, R6, 0x1, !P2 ;  /* 0x000000010600780c */ /* 0x000fc400057c1670 */
[C---:B------:R-:W-:Y:S02]  /*5420*/  ISETP.LT.OR P5, PT, R6.reuse, 0x1, !P1 ;  /* 0x000000010600780c */ /* 0x040fe40004fa1670 */
[----:B------:R-:W-:Y:S02]  /*5430*/  F2FP.SATFINITE.E5M2.F32.PACK_AB_MERGE_C R67, RZ, R67, RZ ;  /* 0x00000043ff43723e */ /* 0x000fe400048060ff */
[----:B0-----:R-:W-:Y:S02]  /*5440*/  F2FP.SATFINITE.E5M2.F32.PACK_AB_MERGE_C R5, RZ, R66, RZ ;  /* 0x00000042ff05723e */ /* 0x001fe400048060ff */
[----:B------:R-:W-:Y:S01]  /*5450*/  F2FP.SATFINITE.E5M2.F32.PACK_AB_MERGE_C R65, RZ, R65, RZ ;  /* 0x00000041ff41723e */ /* 0x000fe200048060ff */
[----:B------:R-:W-:Y:S01]  /*5460*/  @!P0 STG.E.U8 desc[UR20][R18.64+0x20], R67 ;  /* 0x0000204312008986 */ /* 0x000fe2000c101114 */
[----:B-1----:R-:W-:Y:S02]  /*5470*/  F2FP.SATFINITE.E5M2.F32.PACK_AB_MERGE_C R25, RZ, R64, RZ ;  /* 0x00000040ff19723e */ /* 0x002fe400048060ff */
[C---:B------:R-:W-:Y:S01]  /*5480*/  ISETP.LT.OR P1, PT, R6.reuse, 0x9, !P1 ;  /* 0x000000090600780c */ /* 0x040fe20004f21670 */
[----:B------:R0:W-:Y:S01]  /*5490*/  @!P3 STG.E.U8 desc[UR20][R18.64+0x21], R5 ;  /* 0x000021051200b986 */ /* 0x0001e2000c101114 */
[----:B------:R-:W-:-:S02]  /*54a0*/  ISETP.LT.OR P2, PT, R6, 0x9, !P2 ;  /* 0x000000090600780c */ /* 0x000fc40005741670 */
[C---:B------:R-:W-:Y:S01]  /*54b0*/  ISETP.GE.AND P3, PT, R26.reuse, 0x31, PT ;  /* 0x000000311a00780c */ /* 0x040fe20003f66270 */
[----:B------:R-:W-:Y:S01]  /*54c0*/  @!P6 STG.E.U8 desc[UR20][R16.64+0x28], R65 ;  /* 0x000028411000e986 */ /* 0x000fe2000c101114 */
[----:B------:R-:W-:Y:S02]  /*54d0*/  ISETP.GE.AND P0, PT, R26, 0x32, PT ;  /* 0x000000321a00780c */ /* 0x000fe40003f06270 */
[----:B------:R-:W-:Y:S01]  /*54e0*/  F2FP.SATFINITE.E5M2.F32.PACK_AB_MERGE_C R63, RZ, R63, RZ ;  /* 0x0000003fff3f723e */ /* 0x000fe200048060ff */
[----:B------:R1:W-:Y:S01]  /*54f0*/  @!P5 STG.E.U8 desc[UR20][R16.64+0x29], R25 ;  /* 0x000029191000d986 */ /* 0x0003e2000c101114 */
[C---:B------:R-:W-:Y:S02]  /*5500*/  ISETP.LT.OR P5, PT, R6.reuse, 0x1, !P3 ;  /* 0x000000010600780c */ /* 0x040fe40005fa1670 */
[----:B------:R-:W-:Y:S02]  /*5510*/  ISETP.LT.OR P6, PT, R6, 0x1, !P0 ;  /* 0x000000010600780c */ /* 0x000fe400047c1670 */
[----:B0-----:R-:W-:Y:S01]  /*5520*/  F2FP.SATFINITE.E5M2.F32.PACK_AB_MERGE_C R5, RZ, R62, RZ ;  /* 0x0000003eff05723e */ /* 0x001fe200048060ff */
[----:B------:R-:W-:Y:S01]  /*5530*/  @!P2 STG.E.U8 desc[UR20][R18.64+0x28], R63 ;  /* 0x0000283f1200a986 */ /* 0x000fe2000c101114 */
[----:B------:R-:W-:-:S02]  /*5540*/  F2FP.SATFINITE.E5M2.F32.PACK_AB_MERGE_C R61, RZ, R61, RZ ;  /* 0x0000003dff3d723e */ /* 0x000fc400048060ff */
[----:B------:R-:W-:Y:S01]  /*5550*/  ISETP.GE.AND P2, PT, R26, 0x3a, PT ;  /* 0x0000003a1a00780c */ /* 0x000fe20003f46270 */
[----:B------:R0:W-:Y:S01]  /*5560*/  @!P1 STG.E.U8 desc[UR20][R18.64+0x29], R5 ;  /* 0x0000290512009986 */ /* 0x0001e2000c101114 */
[----:B------:R-:W-:Y:S02]  /*5570*/  ISETP.LT.OR P1, PT, R6, 0x9, !P3 ;  /* 0x000000090600780c */ /* 0x000fe40005f21670 */
[----:B-1----:R-:W-:Y:S01]  /*5580*/  F2FP.SATFINITE.E5M2.F32.PACK_AB_MERGE_C R25, RZ, R60, RZ ;  /* 0x0000003cff19723e */ /* 0x002fe200048060ff */
[----:B------:R-:W-:Y:S01]  /*5590*/  @!P5 STG.E.U8 desc[UR20][R16.64+0x30], R61 ;  /* 0x0000303d1000d986 */ /* 0x000fe2000c101114 */
[----:B------:R-:W-:Y:S02]  /*55a0*/  ISETP.GE.AND P3, PT, R26, 0x39, PT ;  /* 0x000000391a00780c */ /* 0x000fe40003f66270 */
[C---:B------:R-:W-:Y:S01]  /*55b0*/  ISETP.LT.OR P0, PT, R6.reuse, 0x9, !P0 ;  /* 0x000000090600780c */ /* 0x040fe20004701670 */
[----:B------:R1:W-:Y:S01]  /*55c0*/  @!P6 STG.E.U8 desc[UR20][R16.64+0x31], R25 ;  /* 0x000031191000e986 */ /* 0x0003e2000c101114 */
[----:B------:R-:W-:-:S02]  /*55d0*/  ISETP.LT.OR P5, PT, R6, 0x1, !P3 ;  /* 0x000000010600780c */ /* 0x000fc40005fa1670 */
[C---:B------:R-:W-:Y:S02]  /*55e0*/  ISETP.LT.OR P6, PT, R6.reuse, 0x1, !P2 ;  /* 0x000000010600780c */ /* 0x040fe400057c1670 */
[C---:B------:R-:W-:Y:S02]  /*55f0*/  ISETP.LT.OR P3, PT, R6.reuse, 0x9, !P3 ;  /* 0x000000090600780c */ /* 0x040fe40005f61670 */
[----:B------:R-:W-:Y:S02]  /*5600*/  ISETP.LT.OR P2, PT, R6, 0x9, !P2 ;  /* 0x000000090600780c */ /* 0x000fe40005741670 */
[----:B------:R-:W-:Y:S02]  /*5610*/  F2FP.SATFINITE.E5M2.F32.PACK_AB_MERGE_C R59, RZ, R59, RZ ;  /* 0x0000003bff3b723e */ /* 0x000fe400048060ff */
[----:B0-----:R-:W-:Y:S02]  /*5620*/  F2FP.SATFINITE.E5M2.F32.PACK_AB_MERGE_C R5, RZ, R58, RZ ;  /* 0x0000003aff05723e */ /* 0x001fe400048060ff */
[----:B------:R-:W-:Y:S01]  /*5630*/  F2FP.SATFINITE.E5M2.F32.PACK_AB_MERGE_C R57, RZ, R57, RZ ;  /* 0x00000039ff39723e */ /* 0x000fe200048060ff */
[----:B------:R0:W-:Y:S01]  /*5640*/  @!P1 STG.E.U8 desc[UR20][R18.64+0x30], R59 ;  /* 0x0000303b12009986 */ /* 0x0001e2000c101114 */
[----:B-1----:R-:W-:-:S02]  /*5650*/  F2FP.SATFINITE.E5M2.F32.PACK_AB_MERGE_C R25, RZ, R56, RZ ;  /* 0x00000038ff19723e */ /* 0x002fc400048060ff */
[----:B------:R-:W-:Y:S01]  /*5660*/  F2FP.SATFINITE.E5M2.F32.PACK_AB_MERGE_C R23, RZ, R23, RZ ;  /* 0x00000017ff17723e */ /* 0x000fe200048060ff */
[----:B------:R0:W-:Y:S01]  /*5670*/  @!P0 STG.E.U8 desc[UR20][R18.64+0x31], R5 ;  /* 0x0000310512008986 */ /* 0x0001e2000c101114 */
[----:B------:R-:W-:-:S03]  /*5680*/  F2FP.SATFINITE.E5M2.F32.PACK_AB_MERGE_C R27, RZ, R22, RZ ;  /* 0x00000016ff1b723e */ /* 0x000fc600048060ff */
[----:B------:R0:W-:Y:S04]  /*5690*/  @!P5 STG.E.U8 desc[UR20][R16.64+0x38], R57 ;  /* 0x000038391000d986 */ /* 0x0001e8000c101114 */
[----:B------:R0:W-:Y:S04]  /*56a0*/  @!P6 STG.E.U8 desc[UR20][R16.64+0x39], R25 ;  /* 0x000039191000e986 */ /* 0x0001e8000c101114 */
[----:B------:R0:W-:Y:S04]  /*56b0*/  @!P3 STG.E.U8 desc[UR20][R18.64+0x38], R23 ;  /* 0x000038171200b986 */ /* 0x0001e8000c101114 */
[----:B------:R0:W-:Y:S02]  /*56c0*/  @!P2 STG.E.U8 desc[UR20][R18.64+0x39], R27 ;  /* 0x0000391b1200a986 */ /* 0x0001e4000c101114 */
.L_x_106:
[----:B------:R-:W-:Y:S05]  /*56d0*/  BSYNC B0 ;  /* 0x0000000000007941 */ /* 0x000fea0003800000 */
.L_x_40:
[C---:B------:R-:W-:Y:S01]  /*56e0*/  LEA R2, P0, R8.reuse, R2, 0x1 ;  /* 0x0000000208027211 */ /* 0x040fe200078008ff */
[----:B------:R-:W-:Y:S01]  /*56f0*/  ULDC.64 UR6, c[0x0][0x650] ;  /* 0x0001940000067ab9 */ /* 0x000fe20000000a00 */
[----:B-----5:R-:W-:Y:S01]  /*5700*/  IMAD.U32 R4, RZ, RZ, UR16 ;  /* 0x00000010ff047e24 */ /* 0x020fe2000f8e00ff */
[----:B0-----:R-:W-:Y:S01]  /*5710*/  PRMT R16, RZ, 0x7610, R16 ;  /* 0x00007610ff107816 */ /* 0x001fe20000000010 */
[----:B------:R-:W-:Y:S01]  /*5720*/  IMAD.MOV.U32 R6, RZ, RZ, -0x1 ;  /* 0xffffffffff067424 */ /* 0x000fe200078e00ff */
[----:B------:R-:W-:Y:S01]  /*5730*/  LEA.HI.X R3, R8, R3, R0, 0x1, P0 ;  /* 0x0000000308037211 */ /* 0x000fe200000f0c00 */
[----:B------:R0:W-:Y:S01]  /*5740*/  SYNCS.ARRIVE.TRANS64.A1T0 RZ, [R4+UR23], RZ ;  /* 0x000000ff04ff79a7 */ /* 0x0001e20008100017 */
[----:B------:R-:W-:Y:S01]  /*5750*/  ISETP.GE.U32.AND P0, PT, R2, UR6, PT ;  /* 0x0000000602007c0c */ /* 0x000fe2000bf06070 */
[----:B------:R-:W-:-:S03]  /*5760*/  IMAD.MOV.U32 R5, RZ, RZ, -0x1 ;  /* 0xffffffffff057424 */ /* 0x000fc600078e00ff */
[----:B------:R-:W-:Y:S01]  /*5770*/  ISETP.GE.U32.AND.EX P0, PT, R3, UR7, PT, P0 ;  /* 0x0000000703007c0c */ /* 0x000fe2000bf06100 */
[----:B0-----:R-:W-:-:S12]  /*5780*/  IMAD.MOV.U32 R4, RZ, RZ, -0x1 ;  /* 0xffffffffff047424 */ /* 0x001fd800078e00ff */
[----:B------:R-:W-:Y:S05]  /*5790*/  @P0 BRA `(.L_x_107) ;  /* 0x0000000400600947 */ /* 0x000fea0003800000 */
[----:B------:R-:W0:Y:S01]  /*57a0*/  S2R R28, SR_CTAID.X ;  /* 0x00000000001c7919 */ /* 0x000e220000002500 */
[----:B------:R-:W5:Y:S01]  /*57b0*/  LDC.64 R22, c[0x0][0x628] ;  /* 0x00018a00ff167b82 */ /* 0x000f620000000a00 */
[----:B------:R-:W-:Y:S01]  /*57c0*/  ULDC UR6, c[0x0][0x150] ;  /* 0x0000540000067ab9 */ /* 0x000fe20000000800 */
[----:B-1----:R-:W-:Y:S01]  /*57d0*/  IMAD.MOV.U32 R18, RZ, RZ, R2 ;  /* 0x000000ffff127224 */ /* 0x002fe200078e0002 */
[----:B------:R-:W1:Y:S01]  /*57e0*/  S2R R30, SR_CTAID.Y ;  /* 0x00000000001e7919 */ /* 0x000e620000002600 */
[----:B------:R-:W-:-:S04]  /*57f0*/  IMAD.MOV.U32 R19, RZ, RZ, R3 ;  /* 0x000000ffff137224 */ /* 0x000fc800078e0003 */
[----:B------:R-:W1:Y:S08]  /*5800*/  LDC R31, c[0x0][0x144] ;  /* 0x00005100ff1f7b82 */ /* 0x000e700000000800 */
[----:B------:R-:W1:Y:S08]  /*5810*/  LDC R6, c[0x0][0x630] ;  /* 0x00018c00ff067b82 */ /* 0x000e700000000800 */
[----:B------:R-:W1:Y:S01]  /*5820*/  LDC.64 R26, c[0x0][0x620] ;  /* 0x00018800ff1a7b82 */ /* 0x000e620000000a00 */
[----:B-----5:R-:W-:-:S04]  /*5830*/  ISETP.NE.U32.AND P0, PT, R22, RZ, PT ;  /* 0x000000ff1600720c */ /* 0x020fc80003f05070 */
[----:B------:R-:W-:Y:S02]  /*5840*/  ISETP.NE.AND.EX P0, PT, R23, RZ, PT, P0 ;  /* 0x000000ff1700720c */ /* 0x000fe40003f05300 */
[----:B0-----:R-:W-:-:S05]  /*5850*/  I2FP.F32.U32 R4, R28 ;  /* 0x0000001c00047245 */ /* 0x001fca0000201000 */
[----:B------:R-:W-:-:S04]  /*5860*/  FMUL R4, R4, UR6 ;  /* 0x0000000604047c20 */ /* 0x000fc80008400000 */
[----:B------:R0:W0:Y:S02]  /*5870*/  F2I.U32.TRUNC.NTZ R29, R4 ;  /* 0x00000004001d7305 */ /* 0x000024000020f000 */
[----:B------:R-:W-:Y:S05]  /*5880*/  @!P0 BRA `(.L_x_108) ;  /* 0x0000000000288947 */ /* 0x000fea0003800000 */
[----:B------:R-:W5:Y:S02]  /*5890*/  LDC R5, c[0x0][0x634] ;  /* 0x00018d00ff057b82 */ /* 0x000f640000000800 */
[----:B-----5:R-:W-:-:S05]  /*58a0*/  IADD3 R19, P0, R2, R5, RZ ;  /* 0x0000000502137210 */ /* 0x020fca0007f1e0ff */
[----:B--234-:R-:W-:-:S04]  /*58b0*/  IMAD.X R25, RZ, RZ, R3, P0 ;  /* 0x000000ffff197224 */ /* 0x01cfc800000e0603 */
[----:B0-----:R-:W-:-:S04]  /*58c0*/  IMAD.WIDE.U32 R4, R25, R22, RZ ;  /* 0x0000001619047225 */ /* 0x001fc800078e00ff */
[----:B------:R-:W-:-:S04]  /*58d0*/  IMAD.WIDE.U32 R16, P0, R19, R23, R4 ;  /* 0x0000001713107225 */ /* 0x000fc80007800004 */
[----:B------:R-:W-:-:S04]  /*58e0*/  IMAD.WIDE.U32 R4, R19, R22, RZ ;  /* 0x0000001613047225 */ /* 0x000fc800078e00ff */
[----:B------:R-:W-:Y:S01]  /*58f0*/  IMAD.X R19, RZ, RZ, RZ, P0 ;  /* 0x000000ffff137224 */ /* 0x000fe200000e06ff */
[----:B------:R-:W-:Y:S01]  /*5900*/  IADD3 RZ, P0, R5, R16, RZ ;  /* 0x0000001005ff7210 */ /* 0x000fe20007f1e0ff */
[----:B------:R-:W-:-:S04]  /*5910*/  IMAD.MOV.U32 R18, RZ, RZ, R17 ;  /* 0x000000ffff127224 */ /* 0x000fc800078e0011 */
[----:B------:R-:W-:-:S08]  /*5920*/  IMAD.WIDE.U32.X R18, R25, R23, R18, P0 ;  /* 0x0000001719127225 */ /* 0x000fd000000e0412 */
.L_x_108:
[-CC-:B-1234-:R-:W-:Y:S01]  /*5930*/  SHF.R.U64 R24, R18, R6.reuse, R19.reuse ;  /* 0x0000000612187219 */ /* 0x19efe20000001213 */
[----:B------:R-:W1:Y:S01]  /*5940*/  LDC.64 R34, c[0x0][0x640] ;  /* 0x00019000ff227b82 */ /* 0x000e620000000a00 */
[----:B0-----:R-:W-:Y:S01]  /*5950*/  SHF.R.U32.HI R4, RZ, R6, R19 ;  /* 0x00000006ff047219 */ /* 0x001fe20000011613 */
[----:B------:R-:W-:Y:S01]  /*5960*/  IMAD.MOV R29, RZ, RZ, -R29 ;  /* 0x000000ffff1d7224 */ /* 0x000fe200078e0a1d */
[----:B------:R-:W-:Y:S01]  /*5970*/  IADD3 R17, P0, RZ, -R24, RZ ;  /* 0x80000018ff117210 */ /* 0x000fe20007f1e0ff */
[----:B------:R-:W-:Y:S01]  /*5980*/  ULDC UR6, c[0x0][0x154] ;  /* 0x0000550000067ab9 */ /* 0x000fe20000000800 */
[----:B------:R-:W-:Y:S02]  /*5990*/  IMAD.MOV.U32 R19, RZ, RZ, 0x1 ;  /* 0x00000001ff137424 */ /* 0x000fe400078e00ff */
[----:B------:R-:W-:Y:S01]  /*59a0*/  IMAD R29, R31, R29, R28 ;  /* 0x0000001d1f1d7224 */ /* 0x000fe200078e021c */
[----:B------:R-:W0:Y:S01]  /*59b0*/  LDC R16, c[0x0][0x618] ;  /* 0x00018600ff107b82 */ /* 0x000e220000000800 */
[----:B------:R-:W-:-:S04]  /*59c0*/  IMAD.X R5, RZ, RZ, ~R4, P0 ;  /* 0x000000ffff057224 */ /* 0x000fc800000e0e04 */
[-C--:B------:R-:W-:Y:S02]  /*59d0*/  IMAD R6, R5, R26.reuse, RZ ;  /* 0x0000001a05067224 */ /* 0x080fe400078e02ff */
[C---:B------:R-:W-:Y:S01]  /*59e0*/  IMAD.WIDE.U32 R4, R17.reuse, R26, R2 ;  /* 0x0000001a11047225 */ /* 0x040fe200078e0002 */
[----:B------:R-:W2:Y:S03]  /*59f0*/  LDC R18, c[0x0][0x608] ;  /* 0x00018200ff127b82 */ /* 0x000ea60000000800 */
[----:B------:R-:W-:Y:S01]  /*5a00*/  IMAD R17, R17, R27, R6 ;  /* 0x0000001b11117224 */ /* 0x000fe200078e0206 */
[----:B------:R-:W-:-:S03]  /*5a10*/  I2FP.F32.U32 R6, R30 ;  /* 0x0000001e00067245 */ /* 0x000fc60000201000 */
[----:B------:R-:W-:Y:S01]  /*5a20*/  IMAD.IADD R5, R5, 0x1, R17 ;  /* 0x0000000105057824 */ /* 0x000fe200078e0211 */
[----:B------:R-:W3:Y:S01]  /*5a30*/  LDC R32, c[0x0][0x658] ;  /* 0x00019600ff207b82 */ /* 0x000ee20000000800 */
[----:B-1----:R-:W-:Y:S01]  /*5a40*/  ISETP.NE.U32.AND P0, PT, R34, RZ, PT ;  /* 0x000000ff2200720c */ /* 0x002fe20003f05070 */
[----:B------:R-:W-:-:S03]  /*5a50*/  IMAD.MOV.U32 R17, RZ, RZ, -0x1 ;  /* 0xffffffffff117424 */ /* 0x000fc600078e00ff */
[----:B------:R-:W-:-:S03]  /*5a60*/  ISETP.NE.AND.EX P0, PT, R35, RZ, PT, P0 ;  /* 0x000000ff2300720c */ /* 0x000fc60003f05300 */
[----:B------:R-:W1:Y:S01]  /*5a70*/  LDC R27, c[0x0][0x148] ;  /* 0x00005200ff1b7b82 */ /* 0x000e620000000800 */
[-CC-:B0-----:R-:W-:Y:S02]  /*5a80*/  SHF.R.U64 R22, R4, R16.reuse, R5.reuse ;  /* 0x0000001004167219 */ /* 0x181fe40000001205 */
[----:B------:R-:W-:Y:S01]  /*5a90*/  SHF.R.U32.HI R5, RZ, R16, R5 ;  /* 0x00000010ff057219 */ /* 0x000fe20000011605 */
[----:B------:R-:W-:-:S04]  /*5aa0*/  FMUL R16, R6, UR6 ;  /* 0x0000000606107c20 */ /* 0x000fc80008400000 */
[----:B------:R-:W0:Y:S01]  /*5ab0*/  LDC R28, c[0x0][0x600] ;  /* 0x00018000ff1c7b82 */ /* 0x000e220000000800 */
[----:B------:R4:W0:Y:S01]  /*5ac0*/  F2I.U32.TRUNC.NTZ R25, R16 ;  /* 0x0000001000197305 */ /* 0x000822000020f000 */
[-CC-:B--2---:R-:W-:Y:S02]  /*5ad0*/  SHF.R.U64 R6, R22, R18.reuse, R5.reuse ;  /* 0x0000001216067219 */ /* 0x184fe40000001205 */
[----:B------:R-:W-:-:S04]  /*5ae0*/  SHF.R.U32.HI R5, RZ, R18, R5 ;  /* 0x00000012ff057219 */ /* 0x000fc80000011605 */
[----:B------:R-:W2:Y:S01]  /*5af0*/  LDC R33, c[0x0][0x648] ;  /* 0x00019200ff217b82 */ /* 0x000ea20000000800 */
[-CC-:B---3--:R-:W-:Y:S02]  /*5b00*/  SHF.R.U64 R26, R6, R32.reuse, R5.reuse ;  /* 0x00000020061a7219 */ /* 0x188fe40000001205 */
[-C--:B------:R-:W-:Y:S02]  /*5b10*/  SHF.L.U32 R17, R17, R32.reuse, RZ ;  /* 0x0000002011117219 */ /* 0x080fe400000006ff */
[-C--:B------:R-:W-:Y:S01]  /*5b20*/  SHF.R.U32.HI R5, RZ, R32.reuse, R5 ;  /* 0x00000020ff057219 */ /* 0x080fe20000011605 */
[----:B------:R-:W-:Y:S01]  /*5b30*/  IMAD.MOV.U32 R4, RZ, RZ, R26 ;  /* 0x000000ffff047224 */ /* 0x000fe200078e001a */
[----:B------:R-:W-:Y:S01]  /*5b40*/  SHF.L.U32 R32, R19, R32, RZ ;  /* 0x0000002013207219 */ /* 0x000fe200000006ff */
[----:B------:R-:W3:Y:S01]  /*5b50*/  LDC R36, c[0x0][0x638] ;  /* 0x00018e00ff247b82 */ /* 0x000ee20000000800 */
[----:B------:R-:W-:-:S07]  /*5b60*/  LOP3.LUT R31, RZ, R17, RZ, 0x33, !PT ;  /* 0x00000011ff1f7212 */ /* 0x000fce00078e33ff */
[----:B------:R-:W0:Y:S01]  /*5b70*/  LDC R37, c[0x0][0x610] ;  /* 0x00018400ff257b82 */ /* 0x000e220000000800 */
[----:B----4-:R-:W-:Y:S05]  /*5b80*/  @!P0 BRA `(.L_x_109) ;  /* 0x0000000000288947 */ /* 0x010fea0003800000 */
[----:B------:R-:W4:Y:S02]  /*5b90*/  LDC R19, c[0x0][0x64c] ;  /* 0x00019300ff137b82 */ /* 0x000f240000000800 */
[----:B----4-:R-:W-:-:S05]  /*5ba0*/  IADD3 R19, P0, R26, R19, RZ ;  /* 0x000000131a137210 */ /* 0x010fca0007f1e0ff */
        /* <DEDUP_REMOVED lines=8> */
.L_x_109:
[----:B--2---:R-:W-:Y:S01]  /*5c30*/  SHF.R.U64 R4, R4, R33, R5 ;  /* 0x0000002104047219 */ /* 0x004fe20000001205 */
[----:B0-----:R-:W-:Y:S01]  /*5c40*/  VIADD R19, R28, 0xffffffff ;  /* 0xffffffff1c137836 */ /* 0x001fe20000000000 */
[----:B------:R-:W-:Y:S01]  /*5c50*/  LOP3.LUT R17, R6, R31, RZ, 0xc0, !PT ;  /* 0x0000001f06117212 */ /* 0x000fe200078ec0ff */
[----:B------:R-:W-:Y:S02]  /*5c60*/  IMAD.MOV R25, RZ, RZ, -R25 ;  /* 0x000000ffff197224 */ /* 0x000fe400078e0a19 */
[----:B------:R-:W-:Y:S02]  /*5c70*/  IMAD.MOV R5, RZ, RZ, -R4 ;  /* 0x000000ffff057224 */ /* 0x000fe400078e0a04 */
[----:B------:R-:W-:Y:S01]  /*5c80*/  IMAD R6, R32, R4, R17 ;  /* 0x0000000420067224 */ /* 0x000fe200078e0211 */
[----:B------:R-:W-:Y:S01]  /*5c90*/  LOP3.LUT R17, R22, R19, RZ, 0xc0, !PT ;  /* 0x0000001316117212 */ /* 0x000fe200078ec0ff */
[----:B-1----:R-:W-:Y:S02]  /*5ca0*/  @P4 IMAD R29, R27, R25, R30 ;  /* 0x000000191b1d4224 */ /* 0x002fe400078e021e */
[----:B---3--:R-:W-:-:S02]  /*5cb0*/  IMAD R4, R5, R36, R26 ;  /* 0x0000002405047224 */ /* 0x008fc400078e021a */
[----:B------:R-:W-:Y:S02]  /*5cc0*/  IMAD R6, R6, R37, R29 ;  /* 0x0000002506067224 */ /* 0x000fe400078e021d */
[----:B------:R-:W-:Y:S02]  /*5cd0*/  IMAD R5, R4, R28, R17 ;  /* 0x0000001c04057224 */ /* 0x000fe400078e0211 */
[----:B------:R-:W-:-:S03]  /*5ce0*/  IMAD.MOV.U32 R16, RZ, RZ, 0x1 ;  /* 0x00000001ff107424 */ /* 0x000fc600078e00ff */
[----:B------:R-:W-:Y:S02]  /*5cf0*/  SEL R4, R5, R6, !P4 ;  /* 0x0000000605047207 */ /* 0x000fe40006000000 */
[----:B------:R-:W-:Y:S01]  /*5d00*/  SEL R6, R6, R5, !P4 ;  /* 0x0000000506067207 */ /* 0x000fe20006000000 */
[----:B------:R-:W-:-:S07]  /*5d10*/  IMAD.MOV.U32 R5, RZ, RZ, R24 ;  /* 0x000000ffff057224 */ /* 0x000fce00078e0018 */
.L_x_107:
[----:B------:R-:W-:Y:S02]  /*5d20*/  LOP3.LUT P0, RZ, R16, 0xff, RZ, 0xc0, !PT ;  /* 0x000000ff10ff7812 */ /* 0x000fe4000780c0ff */
[----:B------:R-:W-:-:S11]  /*5d30*/  LOP3.LUT R87, R87, 0x1, RZ, 0x3c, !PT ;  /* 0x0000000157577812 */ /* 0x000fd600078e3cff */
[----:B------:R-:W-:Y:S05]  /*5d40*/  @P0 BRA `(.L_x_110) ;  /* 0xffffffc000000947 */ /* 0x000fea000383ffff */
[----:B------:R-:W-:Y:S05]  /*5d50*/  EXIT ;  /* 0x000000000000794d */ /* 0x000fea0003800000 */
.L_x_18:
[----:B------:R-:W-:-:S08]  /*5d60*/  ISETP.NE.AND P0, PT, R18, RZ, PT ;  /* 0x000000ff1200720c */ /* 0x000fd00003f05270 */
[----:B--23-5:R-:W0:-:S00]  /*5d70*/  USETMAXREG.DEALLOC.CTAPOOL 0x28 ;  /* 0x00000028000079c8 */ /* 0x02ce0000080e0500 */
[----:B------:R-:W-:Y:S05]  /*5d80*/  @P0 EXIT ;  /* 0x000000000000094d */ /* 0x000fea0003800000 */
[----:B0-----:R-:W-:Y:S01]  /*5d90*/  LOP3.LUT P0, RZ, R20, 0xff, RZ, 0xc0, !PT ;  /* 0x000000ff14ff7812 */ /* 0x001fe2000780c0ff */
[----:B------:R-:W-:Y:S02]  /*5da0*/  IMAD.MOV.U32 R13, RZ, RZ, 0x1 ;  /* 0x00000001ff0d7424 */ /* 0x000fe400078e00ff */
[----:B------:R-:W-:-:S10]  /*5db0*/  IMAD.MOV.U32 R12, RZ, RZ, RZ ;  /* 0x000000ffff0c7224 */ /* 0x000fd400078e00ff */
[----:B------:R-:W-:Y:S05]  /*5dc0*/  @!P0 BRA `(.L_x_111) ;  /* 0x0000000c005c8947 */ /* 0x000fea0003800000 */
[----:B------:R-:W0:Y:S01]  /*5dd0*/  S2UR UR9, SR_CgaCtaId ;  /* 0x00000000000979c3 */ /* 0x000e220000008800 */
[----:B------:R-:W-:Y:S01]  /*5de0*/  UMOV UR11, 0x1 ;  /* 0x00000001000b7882 */ /* 0x000fe20000000000 */
[----:B------:R-:W-:Y:S01]  /*5df0*/  LOP3.LUT P0, RZ, R11, 0x1f, RZ, 0xc0, !PT ;  /* 0x0000001f0bff7812 */ /* 0x000fe2000780c0ff */
[----:B------:R-:W-:Y:S01]  /*5e00*/  ULDC UR5, c[0x0][0x658] ;  /* 0x0001960000057ab9 */ /* 0x000fe20000000800 */
[----:B------:R-:W-:Y:S01]  /*5e10*/  UMOV UR7, 0xffffffff ;  /* 0xffffffff00077882 */ /* 0x000fe20000000000 */
[----:B------:R-:W-:Y:S01]  /*5e20*/  BSSY B0, `(.L_x_111) ;  /* 0x00000d1000007945 */ /* 0x000fe20003800000 */
[----:B------:R-:W-:Y:S01]  /*5e30*/  USHF.L.U32 UR7, UR7, UR5, URZ ;  /* 0x0000000507077299 */ /* 0x000fe2000800063f */
[C---:B------:R-:W-:Y:S01]  /*5e40*/  ISETP.NE.AND P2, PT, R10.reuse, RZ, PT ;  /* 0x000000ff0a00720c */ /* 0x040fe20003f45270 */
[----:B------:R-:W-:Y:S01]  /*5e50*/  IMAD.MOV.U32 R15, RZ, RZ, 0x1 ;  /* 0x00000001ff0f7424 */ /* 0x000fe200078e00ff */
[----:B------:R-:W-:Y:S01]  /*5e60*/  ISETP.NE.OR P0, PT, R10, RZ, !P0 ;  /* 0x000000ff0a00720c */ /* 0x000fe20004705670 */
[----:B------:R-:W-:Y:S01]  /*5e70*/  IMAD.MOV.U32 R13, RZ, RZ, 0x1 ;  /* 0x00000001ff0d7424 */ /* 0x000fe200078e00ff */
[----:B------:R-:W-:Y:S01]  /*5e80*/  LOP3.LUT R14, R7, 0x2, RZ, 0xfc, !PT ;  /* 0x00000002070e7812 */ /* 0x000fe200078efcff */
[----:B------:R-:W-:Y:S01]  /*5e90*/  IMAD.MOV.U32 R12, RZ, RZ, RZ ;  /* 0x000000ffff0c7224 */ /* 0x000fe200078e00ff */
[----:B------:R-:W-:Y:S01]  /*5ea0*/  ULDC UR4, c[0x0][0x600] ;  /* 0x0001800000047ab9 */ /* 0x000fe20000000800 */
[----:B------:R-:W-:Y:S01]  /*5eb0*/  UMOV UR18, 0x55 ;  /* 0x0000005500127882 */ /* 0x000fe20000000000 */
[----:B------:R-:W-:-:S02]  /*5ec0*/  UIADD3 UR25, UR13, 0x1, URZ ;  /* 0x000000010d197890 */ /* 0x000fc4000fffe03f */
[----:B------:R-:W-:Y:S02]  /*5ed0*/  UIADD3 UR4, UR4, -0x1, URZ ;  /* 0xffffffff04047890 */ /* 0x000fe4000fffe03f */
[----:B------:R-:W-:Y:S02]  /*5ee0*/  USHF.L.U32 UR5, UR11, UR5, URZ ;  /* 0x000000050b057299 */ /* 0x000fe4000800063f */
[----:B------:R-:W-:Y:S01]  /*5ef0*/  ULOP3.LUT UR7, URZ, UR7, URZ, 0x33, !UPT ;  /* 0x000000073f077292 */ /* 0x000fe2000f8e333f */
[----:B------:R-:W-:Y:S01]  /*5f00*/  ULDC.64 UR26, c[0x0][0x198] ;  /* 0x00006600001a7ab9 */ /* 0x000fe20000000a00 */
[----:B0-----:R-:W-:Y:S02]  /*5f10*/  ULOP3.LUT UR8, UR9, 0x1, URZ, 0xc0, !UPT ;  /* 0x0000000109087892 */ /* 0x001fe4000f8ec03f */
[----:B------:R-:W-:Y:S02]  /*5f20*/  USHF.R.U32.HI UR28, URZ, 0x1, UR9 ;  /* 0x000000013f1c7899 */ /* 0x000fe40008011609 */
[----:B------:R-:W-:-:S02]  /*5f30*/  USHF.L.U32 UR6, UR9, 0x5, URZ ;  /* 0x0000000509067899 */ /* 0x000fc4000800063f */
[----:B------:R-:W-:Y:S02]  /*5f40*/  USHF.L.U32 UR29, UR9, 0xa, URZ ;  /* 0x0000000a091d7899 */ /* 0x000fe4000800063f */
[----:B------:R-:W-:Y:S02]  /*5f50*/  ULOP3.LUT UR9, UR9, 0xfffffffe, URZ, 0xc0, !UPT ;  /* 0xfffffffe09097892 */ /* 0x000fe4000f8ec03f */
[----:B------:R-:W-:Y:S02]  /*5f60*/  UISETP.GT.U32.AND UP0, UPT, UR8, 0xffff, UPT ;  /* 0x0000ffff0800788c */ /* 0x000fe4000bf04070 */
[----:B------:R-:W-:Y:S02]  /*5f70*/  USHF.L.U32 UR10, UR11, UR9, URZ ;  /* 0x000000090b0a7299 */ /* 0x000fe4000800063f */
[----:B------:R-:W-:Y:S02]  /*5f80*/  ULOP3.LUT UR9, UR9, 0x1, URZ, 0xfc, !UPT ;  /* 0x0000000109097892 */ /* 0x000fe4000f8efc3f */
[----:B------:R-:W-:-:S02]  /*5f90*/  USEL UR8, UR8, 0xffff, !UP0 ;  /* 0x0000ffff08087887 */ /* 0x000fc4000c000000 */
[----:B------:R-:W-:Y:S02]  /*5fa0*/  USHF.L.U32 UR9, UR11, UR9, URZ ;  /* 0x000000090b097299 */ /* 0x000fe4000800063f */
[----:B------:R-:W-:Y:S02]  /*5fb0*/  ULOP3.LUT UR8, UR8, 0xffff, URZ, 0xc0, !UPT ;  /* 0x0000ffff08087892 */ /* 0x000fe4000f8ec03f */
[----:B------:R-:W-:Y:S02]  /*5fc0*/  ULOP3.LUT UR6, UR6, 0x20, URZ, 0xc0, !UPT ;  /* 0x0000002006067892 */ /* 0x000fe4000f8ec03f */
[----:B------:R-:W-:Y:S02]  /*5fd0*/  ULOP3.LUT UR19, UR10, UR9, URZ, 0xfc, !UPT ;  /* 0x000000090a137292 */ /* 0x000fe4000f8efc3f */
[----:B------:R-:W-:-:S12]  /*5fe0*/  USHF.L.U32 UR18, UR18, UR8, URZ ;  /* 0x0000000812127299 */ /* 0x000fd8000800063f */
.L_x_123:
[----:B------:R-:W-:-:S03]  /*5ff0*/  UMOV UR8, 0xffffffff ;  /* 0xffffffff00087882 */ /* 0x000fc60000000000 */
[----:B------:R-:W-:Y:S05]  /*6000*/  BRA.DIV UR8, `(.L_x_112) ;  /* 0x0000002e083c7947 */ /* 0x000fea000b800000 */
[----:B------:R-:W-:-:S13]  /*6010*/  ELECT P1, URZ, PT ;  /* 0x00000000003f782f */ /* 0x000fda0003820000 */
.L_x_188:
[----:B------:R-:W0:Y:S01]  /*6020*/  LDC R10, c[0x0][0x28c] ;  /* 0x0000a300ff0a7b82 */ /* 0x000e220000000800 */
[----:B------:R-:W-:Y:S01]  /*6030*/  BSSY B1, `(.L_x_113) ;  /* 0x000003c000017945 */ /* 0x000fe20003800000 */
[----:B0-----:R-:W-:-:S13]  /*6040*/  ISETP.LT.OR P1, PT, R10, 0x1, !P1 ;  /* 0x000000010a00780c */ /* 0x001fda0004f21670 */
[----:B------:R-:W-:Y:S05]  /*6050*/  @P1 BRA `(.L_x_114) ;  /* 0x0000000000e41947 */ /* 0x000fea0003800000 */
[----:B------:R-:W-:Y:S01]  /*6060*/  LEA R10, R6, UR28, 0x2 ;  /* 0x0000001c060a7c11 */ /* 0x000fe2000f8e10ff */
[----:B------:R-:W-:Y:S01]  /*6070*/  IMAD.MOV.U32 R18, RZ, RZ, RZ ;  /* 0x000000ffff127224 */ /* 0x000fe200078e00ff */
[----:B------:R-:W-:Y:S01]  /*6080*/  LEA R16, R4, UR6, 0x6 ;  /* 0x0000000604107c11 */ /* 0x000fe2000f8e30ff */
[----:B------:R-:W-:Y:S02]  /*6090*/  IMAD.U32 R20, RZ, RZ, UR25 ;  /* 0x00000019ff147e24 */ /* 0x000fe4000f8e00ff */
[----:B------:R-:W-:Y:S02]  /*60a0*/  IMAD.MOV.U32 R4, RZ, RZ, R13 ;  /* 0x000000ffff047224 */ /* 0x000fe400078e000d */
[----:B------:R-:W-:Y:S02]  /*60b0*/  IMAD.MOV.U32 R6, RZ, RZ, R12 ;  /* 0x000000ffff067224 */ /* 0x000fe400078e000c */
[----:B------:R-:W-:-:S07]  /*60c0*/  IMAD.SHL.U32 R17, R10, 0x10, RZ ;  /* 0x000000100a117824 */ /* 0x000fce00078e00ff */
.L_x_118:
[----:B------:R-:W0:Y:S01]  /*60d0*/  S2R R11, SR_CgaCtaId ;  /* 0x00000000000b7919 */ /* 0x000e220000008800 */
[----:B------:R-:W-:-:S04]  /*60e0*/  MOV R10, 0x400 ;  /* 0x00000400000a7802 */ /* 0x000fc80000000f00 */
[----:B0-----:R-:W-:Y:S02]  /*60f0*/  LEA R21, R11, R10, 0x18 ;  /* 0x0000000a0b157211 */ /* 0x001fe400078ec0ff */
[----:B------:R-:W-:Y:S01]  /*6100*/  SHF.L.U32 R10, R4, 0x1f, RZ ;  /* 0x0000001f040a7819 */ /* 0x000fe200000006ff */
[----:B------:R-:W0:Y:S02]  /*6110*/  @!P2 LDC R11, c[0x0][0x500] ;  /* 0x00014000ff0bab82 */ /* 0x000e240000000800 */
[----:B------:R-:W-:-:S04]  /*6120*/  IMAD R19, R6, 0x8, R21 ;  /* 0x0000000806137824 */ /* 0x000fc800078e0215 */
[----:B------:R-:W1:Y:S02]  /*6130*/  SYNCS.PHASECHK.TRANS64.TRYWAIT P1, [R19+URZ+0x1c0], R10 ;  /* 0x0001c00a130075a7 */ /* 0x000e64000802017f */
[----:B-1----:R-:W-:Y:S05]  /*6140*/  @!P1 BRA `(.L_x_115) ;  /* 0x0000002c000c9947 */ /* 0x002fea0003800000 */
.L_x_189:
[----:B-1----:R-:W-:Y:S01]  /*6150*/  PRMT R10, R14, 0x9910, RZ ;  /* 0x000099100e0a7816 */ /* 0x002fe200000000ff */
[----:B0-----:R0:W-:Y:S03]  /*6160*/  @!P2 SYNCS.ARRIVE.TRANS64 RZ, [R19+URZ], R11 ;  /* 0x0000000b13ffa9a7 */ /* 0x0011e6000800003f */
[----:B------:R-:W-:-:S13]  /*6170*/  ISETP.NE.AND P1, PT, R10, 0x2, PT ;  /* 0x000000020a00780c */ /* 0x000fda0003f25270 */
[----:B0-----:R-:W-:Y:S05]  /*6180*/  @P1 BRA `(.L_x_116) ;  /* 0x0000000000041947 */ /* 0x001fea0003800000 */
[----:B------:R-:W-:Y:S01]  /*6190*/  BPT.TRAP 0x1 ;  /* 0x000000040000795c */ /* 0x000fe20000300000 */
.L_x_116:
[----:B------:R-:W-:Y:S05]  /*61a0*/  @P0 BRA `(.L_x_117) ;  /* 0x0000000000040947 */ /* 0x000fea0003800000 */
[----:B------:R-:W-:Y:S01]  /*61b0*/  BPT.TRAP 0x1 ;  /* 0x000000040000795c */ /* 0x000fe20000300000 */
.L_x_117:
[----:B------:R-:W-:Y:S01]  /*61c0*/  R2UR UR8, R6 ;  /* 0x00000000060872ca */ /* 0x000fe200000e0000 */
[----:B------:R-:W-:Y:S01]  /*61d0*/  VIADD R20, R20, 0xffffffff ;  /* 0xffffffff14147836 */ /* 0x000fe20000000000 */
[----:B------:R-:W-:Y:S01]  /*61e0*/  R2UR UR22, R21 ;  /* 0x00000000151672ca */ /* 0x000fe200000e0000 */
[----:B------:R-:W-:Y:S01]  /*61f0*/  UIADD3 UR14, UP0, UR26, 0xf0, URZ ;  /* 0x000000f01a0e7890 */ /* 0x000fe2000ff1e03f */
[----:B------:R-:W-:Y:S01]  /*6200*/  R2UR UR23, R17 ;  /* 0x00000000111772ca */ /* 0x000fe200000e0000 */
[----:B------:R-:W-:Y:S01]  /*6210*/  UIADD3 UR32, UP1, UR26, 0x1f0, URZ ;  /* 0x000001f01a207890 */ /* 0x000fe2000ff3e03f */
[----:B------:R-:W-:Y:S01]  /*6220*/  R2UR UR9, R19 ;  /* 0x00000000130972ca */ /* 0x000fe200000e0000 */
[----:B------:R-:W-:Y:S01]  /*6230*/  UIADD3.X UR15, URZ, UR27, URZ, UP0, !UPT ;  /* 0x0000001b3f0f7290 */ /* 0x000fe200087fe43f */
[----:B------:R-:W-:Y:S01]  /*6240*/  R2UR UR10, R18 ;  /* 0x00000000120a72ca */ /* 0x000fe200000e0000 */
[----:B------:R-:W-:Y:S01]  /*6250*/  UPRMT UR20, URZ, 0x5410, UR18 ;  /* 0x000054103f147896 */ /* 0x000fe20008000012 */
[----:B------:R-:W-:Y:S01]  /*6260*/  R2UR UR12, R5 ;  /* 0x00000000050c72ca */ /* 0x000fe200000e0000 */
[----:B------:R-:W-:Y:S01]  /*6270*/  VIADD R6, R6, 0x1 ;  /* 0x0000000106067836 */ /* 0x000fe20000000000 */
[----:B------:R-:W-:Y:S01]  /*6280*/  R2UR UR24, R16 ;  /* 0x00000000101872ca */ /* 0x000fe200000e0000 */
[----:B------:R-:W-:Y:S01]  /*6290*/  USHF.L.U32 UR8, UR8, 0xb, URZ ;  /* 0x0000000b08087899 */ /* 0x000fe2000800063f */
[----:B------:R-:W-:Y:S01]  /*62a0*/  ISETP.GT.AND P3, PT, R20, 0x1, PT ;  /* 0x000000011400780c */ /* 0x000fe20003f64270 */
[----:B------:R-:W-:Y:S01]  /*62b0*/  UPRMT UR30, URZ, 0x5410, UR19 ;  /* 0x000054103f1e7896 */ /* 0x000fe20008000013 */
[----:B------:R-:W-:Y:S01]  /*62c0*/  ISETP.NE.AND P1, PT, R6, 0x38, PT ;  /* 0x000000380600780c */ /* 0x000fe20003f25270 */
[----:B------:R-:W-:Y:S01]  /*62d0*/  ULEA UR11, UR28, UR8, 0x9 ;  /* 0x000000081c0b7291 */ /* 0x000fe2000f8e483f */
[----:B------:R-:W-:Y:S01]  /*62e0*/  VIADD R18, R18, 0x20 ;  /* 0x0000002012127836 */ /* 0x000fe20000000000 */
[----:B------:R-:W-:Y:S01]  /*62f0*/  ULOP3.LUT UR8, UR8, 0x400, UR29, 0xf8, !UPT ;  /* 0x0000040008087892 */ /* 0x000fe2000f8ef81d */
[----:B------:R-:W-:Y:S01]  /*6300*/  SEL R11, RZ, 0x1, P1 ;  /* 0x00000001ff0b7807 */ /* 0x000fe20000800000 */
[----:B------:R-:W-:Y:S01]  /*6310*/  UIADD3 UR21, UR22, 0x480, UR11 ;  /* 0x0000048016157890 */ /* 0x000fe2000fffe00b */
[----:B------:R-:W-:Y:S01]  /*6320*/  SEL R6, R6, RZ, P1 ;  /* 0x000000ff06067207 */ /* 0x000fe20000800000 */
[----:B------:R-:W-:Y:S01]  /*6330*/  UIADD3 UR22, UR22, 0x1c480, UR8 ;  /* 0x0001c48016167890 */ /* 0x000fe2000fffe008 */
[----:B------:R-:W-:Y:S01]  /*6340*/  LOP3.LUT R4, R4, R11, RZ, 0x3c, !PT ;  /* 0x0000000b04047212 */ /* 0x000fe200078e3cff */
[----:B------:R-:W-:Y:S01]  /*6350*/  UIADD3.X UR33, URZ, UR27, URZ, UP1, !UPT ;  /* 0x0000001b3f217290 */ /* 0x000fe20008ffe43f */
[----:B------:R-:W-:Y:S01]  /*6360*/  UMOV UR16, 0x0 ;  /* 0x0000000000107882 */ /* 0x000fe20000000000 */
[----:B------:R-:W-:Y:S01]  /*6370*/  UMOV UR17, 0x10000000 ;  /* 0x1000000000117882 */ /* 0x000fe20000000000 */
[----:B------:R-:W-:Y:S01]  /*6380*/  UMOV UR11, UR23 ;  /* 0x00000017000b7c82 */ /* 0x000fe20008000000 */
[----:B------:R-:W-:-:S02]  /*6390*/  UMOV UR8, UR21 ;  /* 0x0000001500087c82 */ /* 0x000fc40008000000 */
[----:B------:R0:W-:Y:S02]  /*63a0*/  UTMALDG.3D.MULTICAST [UR8], [UR14], UR20, desc[UR16] ;  /* 0x000010080e0073b4 */ /* 0x0001e40008011814 */
[----:B0-----:R-:W-:Y:S01]  /*63b0*/  UMOV UR8, UR22 ;  /* 0x0000001600087c82 */ /* 0x001fe20008000000 */
[----:B------:R-:W-:Y:S02]  /*63c0*/  UMOV UR11, UR24 ;  /* 0x00000018000b7c82 */ /* 0x000fe40008000000 */
[----:B------:R0:W-:Y:S02]  /*63d0*/  UTMALDG.3D.MULTICAST [UR8], [UR32], UR30, desc[UR16] ;  /* 0x00001008200073b4 */ /* 0x0001e4000801181e */
[----:B0-----:R-:W-:Y:S05]  /*63e0*/  @P3 BRA `(.L_x_118) ;  /* 0xfffffffc00383947 */ /* 0x001fea000383ffff */
.L_x_114:
[----:B------:R-:W-:Y:S05]  /*63f0*/  BSYNC B1 ;  /* 0x0000000000017941 */ /* 0x000fea0003800000 */
.L_x_113:
[----:B------:R-:W-:Y:S01]  /*6400*/  LOP3.LUT P5, RZ, R15, 0xff, RZ, 0xc0, !PT ;  /* 0x000000ff0fff7812 */ /* 0x000fe200078ac0ff */
[----:B------:R-:W-:Y:S01]  /*6410*/  VIADD R11, R12, UR13 ;  /* 0x0000000d0c0b7c36 */ /* 0x000fe20008000000 */
[----:B------:R-:W-:Y:S01]  /*6420*/  ULDC.64 UR8, c[0x0][0x650] ;  /* 0x0001940000087ab9 */ /* 0x000fe20000000a00 */
[----:B------:R-:W-:Y:S01]  /*6430*/  IMAD.U32 R6, RZ, RZ, UR13 ;  /* 0x0000000dff067e24 */ /* 0x000fe2000f8e00ff */
[----:B------:R-:W-:Y:S01]  /*6440*/  UISETP.GE.U32.AND UP0, UPT, UR13, 0x38, UPT ;  /* 0x000000380d00788c */ /* 0x000fe2000bf06070 */
[----:B------:R-:W-:Y:S01]  /*6450*/  BSSY B1, `(.L_x_119) ;  /* 0x000006b000017945 */ /* 0x000fe20003800000 */
[----:B------:R-:W-:Y:S02]  /*6460*/  ISETP.GT.U32.AND P1, PT, R11, 0x37, PT ;  /* 0x000000370b00780c */ /* 0x000fe40003f24070 */
[----:B------:R-:W-:Y:S02]  /*6470*/  PRMT R10, RZ, 0x7610, R10 ;  /* 0x00007610ff0a7816 */ /* 0x000fe4000000000a */
[----:B------:R-:W-:-:S02]  /*6480*/  ISETP.LT.U32.AND P1, PT, R6, 0x38, P1 ;  /* 0x000000380600780c */ /* 0x000fc40000f21070 */
[----:B------:R-:W-:Y:S01]  /*6490*/  PLOP3.LUT P3, PT, PT, PT, UP0, 0x80, 0x0 ;  /* 0x000000000000781c */ /* 0x000fe20003f6f008 */
[----:B------:R-:W0:Y:S01]  /*64a0*/  @P5 S2R R5, SR_CgaCtaId ;  /* 0x0000000000055919 */ /* 0x000e220000008800 */
[----:B------:R-:W-:Y:S02]  /*64b0*/  @P5 MOV R4, 0x400 ;  /* 0x0000040000045802 */ /* 0x000fe40000000f00 */
[----:B------:R-:W-:Y:S02]  /*64c0*/  SEL R6, RZ, 0x1, !P1 ;  /* 0x00000001ff067807 */ /* 0x000fe40004800000 */
[----:B------:R-:W-:Y:S02]  /*64d0*/  PRMT R15, RZ, 0x7610, R15 ;  /* 0x00007610ff0f7816 */ /* 0x000fe4000000000f */
[----:B------:R-:W-:Y:S01]  /*64e0*/  LOP3.LUT R13, R13, R6, RZ, 0x3c, !PT ;  /* 0x000000060d0d7212 */ /* 0x000fe200078e3cff */
[----:B------:R-:W-:Y:S01]  /*64f0*/  IMAD.MOV.U32 R6, RZ, RZ, -0x1 ;  /* 0xffffffffff067424 */ /* 0x000fe200078e00ff */
[----:B0-----:R-:W-:-:S04]  /*6500*/  @P5 LEA R4, R5, R4, 0x18 ;  /* 0x0000000405045211 */ /* 0x001fc800078ec0ff */
[----:B------:R0:W-:Y:S01]  /*6510*/  @P5 SYNCS.ARRIVE.TRANS64.A1T0 RZ, [R4+URZ+0x3b8], RZ ;  /* 0x0003b8ff04ff59a7 */ /* 0x0001e2000810003f */
[----:B------:R-:W-:-:S04]  /*6520*/  IADD3 R2, P5, R2, R8, RZ ;  /* 0x0000000802027210 */ /* 0x000fc80007fbe0ff */
[----:B------:R-:W-:Y:S01]  /*6530*/  ISETP.GE.U32.AND P1, PT, R2, UR8, PT ;  /* 0x0000000802007c0c */ /* 0x000fe2000bf26070 */
[----:B------:R-:W-:Y:S01]  /*6540*/  IMAD.X R3, R3, 0x1, R0, P5 ;  /* 0x0000000103037824 */ /* 0x000fe200028e0600 */
[----:B0-----:R-:W-:-:S04]  /*6550*/  SHF.R.U32.HI R4, RZ, 0x3, R11 ;  /* 0x00000003ff047819 */ /* 0x001fc8000001160b */
[----:B------:R-:W-:Y:S01]  /*6560*/  ISETP.GE.U32.AND.EX P1, PT, R3, UR9, PT, P1 ;  /* 0x0000000903007c0c */ /* 0x000fe2000bf26110 */
[----:B------:R-:W-:-:S04]  /*6570*/  IMAD.WIDE.U32 R4, R4, 0x24924925, RZ ;  /* 0x2492492504047825 */ /* 0x000fc800078e00ff */
[----:B------:R-:W-:Y:S01]  /*6580*/  IMAD R12, R5, -0x38, R11 ;  /* 0xffffffc8050c7824 */ /* 0x000fe200078e020b */
[----:B------:R-:W-:Y:S01]  /*6590*/  @P3 LOP3.LUT R13, R13, 0x1, R5, 0x78, !PT ;  /* 0x000000010d0d3812 */ /* 0x000fe200078e7805 */
[----:B------:R-:W-:Y:S02]  /*65a0*/  IMAD.MOV.U32 R4, RZ, RZ, -0x1 ;  /* 0xffffffffff047424 */ /* 0x000fe400078e00ff */
[----:B------:R-:W-:-:S04]  /*65b0*/  IMAD.MOV.U32 R5, RZ, RZ, -0x1 ;  /* 0xffffffffff057424 */ /* 0x000fc800078e00ff */
[----:B------:R-:W-:Y:S05]  /*65c0*/  @P1 BRA `(.L_x_120) ;  /* 0x00000004004c1947 */ /* 0x000fea0003800000 */
[----:B------:R-:W0:Y:S01]  /*65d0*/  S2R R17, SR_CTAID.X ;  /* 0x0000000000117919 */ /* 0x000e220000002500 */
[----:B------:R-:W-:Y:S01]  /*65e0*/  ULDC.64 UR8, c[0x0][0x628] ;  /* 0x00018a0000087ab9 */ /* 0x000fe20000000a00 */
[----:B------:R-:W1:Y:S01]  /*65f0*/  LDC R18, c[0x0][0x144] ;  /* 0x00005100ff127b82 */ /* 0x000e620000000800 */
[----:B------:R-:W-:Y:S01]  /*6600*/  ISETP.NE.U32.AND P1, PT, RZ, UR8, PT ;  /* 0x00000008ff007c0c */ /* 0x000fe2000bf25070 */
[----:B------:R-:W2:Y:S01]  /*6610*/  S2R R6, SR_CTAID.Y ;  /* 0x0000000000067919 */ /* 0x000ea20000002600 */
[----:B------:R-:W-:Y:S01]  /*6620*/  ULDC UR10, c[0x0][0x150] ;  /* 0x00005400000a7ab9 */ /* 0x000fe20000000800 */
[----:B------:R-:W-:Y:S01]  /*6630*/  ULDC UR11, c[0x0][0x630] ;  /* 0x00018c00000b7ab9 */ /* 0x000fe20000000800 */
[----:B------:R-:W-:Y:S01]  /*6640*/  ISETP.NE.AND.EX P1, PT, RZ, UR9, PT, P1 ;  /* 0x00000009ff007c0c */ /* 0x000fe2000bf25310 */
[----:B------:R-:W-:Y:S01]  /*6650*/  IMAD.MOV.U32 R4, RZ, RZ, R2 ;  /* 0x000000ffff047224 */ /* 0x000fe200078e0002 */
[----:B0-----:R-:W-:-:S05]  /*6660*/  I2FP.F32.U32 R5, R17 ;  /* 0x0000001100057245 */ /* 0x001fca0000201000 */
[----:B------:R-:W-:Y:S01]  /*6670*/  FMUL R20, R5, UR10 ;  /* 0x0000000a05147c20 */ /* 0x000fe20008400000 */
[----:B------:R-:W-:-:S05]  /*6680*/  IMAD.MOV.U32 R5, RZ, RZ, R3 ;  /* 0x000000ffff057224 */ /* 0x000fca00078e0003 */
[----:B--2---:R-:W-:Y:S05]  /*6690*/  @!P1 BRA `(.L_x_121) ;  /* 0x0000000000289947 */ /* 0x004fea0003800000 */
[----:B------:R-:W-:Y:S02]  /*66a0*/  ULDC UR10, c[0x0][0x634] ;  /* 0x00018d00000a7ab9 */ /* 0x000fe40000000800 */
[----:B------:R-:W-:-:S05]  /*66b0*/  IADD3 R5, P1, R2, UR10, RZ ;  /* 0x0000000a02057c10 */ /* 0x000fca000ff3e0ff */
[----:B------:R-:W-:-:S04]  /*66c0*/  IMAD.X R19, RZ, RZ, R3, P1 ;  /* 0x000000ffff137224 */ /* 0x000fc800008e0603 */
[----:B------:R-:W-:-:S04]  /*66d0*/  IMAD.WIDE.U32 R10, R19, UR8, RZ ;  /* 0x00000008130a7c25 */ /* 0x000fc8000f8e00ff */
[----:B------:R-:W-:-:S04]  /*66e0*/  IMAD.WIDE.U32 R10, P1, R5, UR9, R10 ;  /* 0x00000009050a7c25 */ /* 0x000fc8000f82000a */
[----:B------:R-:W-:-:S04]  /*66f0*/  IMAD.WIDE.U32 R4, R5, UR8, RZ ;  /* 0x0000000805047c25 */ /* 0x000fc8000f8e00ff */
[----:B------:R-:W-:Y:S01]  /*6700*/  IMAD.MOV.U32 R4, RZ, RZ, R11 ;  /* 0x000000ffff047224 */ /* 0x000fe200078e000b */
[----:B------:R-:W-:Y:S01]  /*6710*/  IADD3 RZ, P3, R5, R10, RZ ;  /* 0x0000000a05ff7210 */ /* 0x000fe20007f7e0ff */
[----:B------:R-:W-:-:S04]  /*6720*/  IMAD.X R5, RZ, RZ, RZ, P1 ;  /* 0x000000ffff057224 */ /* 0x000fc800008e06ff */
[----:B------:R-:W-:-:S08]  /*6730*/  IMAD.WIDE.U32.X R4, R19, UR9, R4, P3 ;  /* 0x0000000913047c25 */ /* 0x000fd000098e0404 */
.L_x_121:
[--C-:B------:R-:W-:Y:S01]  /*6740*/  SHF.R.U64 R16, R4, UR11, R5.reuse ;  /* 0x0000000b04107c19 */ /* 0x100fe20008001205 */
[----:B------:R-:W0:Y:S01]  /*6750*/  F2I.U32.TRUNC.NTZ R20, R20 ;  /* 0x0000001400147305 */ /* 0x000e22000020f000 */
[----:B------:R-:W-:Y:S01]  /*6760*/  SHF.R.U32.HI R4, RZ, UR11, R5 ;  /* 0x0000000bff047c19 */ /* 0x000fe20008011605 */
[----:B------:R-:W-:Y:S01]  /*6770*/  ULDC.64 UR8, c[0x0][0x620] ;  /* 0x0001880000087ab9 */ /* 0x000fe20000000a00 */
[----:B------:R-:W-:Y:S01]  /*6780*/  IADD3 R11, P1, RZ, -R16, RZ ;  /* 0x80000010ff0b7210 */ /* 0x000fe20007f3e0ff */
[----:B------:R-:W-:Y:S01]  /*6790*/  ULDC.64 UR10, c[0x0][0x640] ;  /* 0x00019000000a7ab9 */ /* 0x000fe20000000a00 */
[----:B------:R-:W2:Y:S03]  /*67a0*/  LDC R21, c[0x0][0x148] ;  /* 0x00005200ff157b82 */ /* 0x000ea60000000800 */
[----:B------:R-:W-:Y:S01]  /*67b0*/  IMAD.X R4, RZ, RZ, ~R4, P1 ;  /* 0x000000ffff047224 */ /* 0x000fe200008e0e04 */
[----:B------:R-:W-:-:S03]  /*67c0*/  ISETP.NE.U32.AND P1, PT, RZ, UR10, PT ;  /* 0x0000000aff007c0c */ /* 0x000fc6000bf25070 */
[----:B------:R-:W-:Y:S01]  /*67d0*/  IMAD R10, R4, UR8, RZ ;  /* 0x00000008040a7c24 */ /* 0x000fe2000f8e02ff */
[----:B------:R-:W-:Y:S01]  /*67e0*/  ISETP.NE.AND.EX P1, PT, RZ, UR11, PT, P1 ;  /* 0x0000000bff007c0c */ /* 0x000fe2000bf25310 */
[----:B------:R-:W-:Y:S01]  /*67f0*/  IMAD.WIDE.U32 R4, R11, UR8, R2 ;  /* 0x000000080b047c25 */ /* 0x000fe2000f8e0002 */
[----:B------:R-:W-:-:S03]  /*6800*/  ULDC UR8, c[0x0][0x618] ;  /* 0x0001860000087ab9 */ /* 0x000fc60000000800 */
[----:B------:R-:W-:Y:S01]  /*6810*/  IMAD R11, R11, UR9, R10 ;  /* 0x000000090b0b7c24 */ /* 0x000fe2000f8e020a */
[----:B------:R-:W-:Y:S01]  /*6820*/  ULDC UR9, c[0x0][0x154] ;  /* 0x0000550000097ab9 */ /* 0x000fe20000000800 */
[----:B0-----:R-:W-:Y:S02]  /*6830*/  IMAD.MOV R10, RZ, RZ, -R20 ;  /* 0x000000ffff0a7224 */ /* 0x001fe400078e0a14 */
[----:B------:R-:W-:Y:S02]  /*6840*/  IMAD.IADD R5, R5, 0x1, R11 ;  /* 0x0000000105057824 */ /* 0x000fe400078e020b */
[----:B-1----:R-:W-:Y:S01]  /*6850*/  IMAD R17, R18, R10, R17 ;  /* 0x0000000a12117224 */ /* 0x002fe200078e0211 */
[----:B------:R-:W-:Y:S02]  /*6860*/  I2FP.F32.U32 R10, R6 ;  /* 0x00000006000a7245 */ /* 0x000fe40000201000 */
[--C-:B------:R-:W-:Y:S02]  /*6870*/  SHF.R.U64 R18, R4, UR8, R5.reuse ;  /* 0x0000000804127c19 */ /* 0x100fe40008001205 */
[----:B------:R-:W-:Y:S01]  /*6880*/  SHF.R.U32.HI R5, RZ, UR8, R5 ;  /* 0x00000008ff057c19 */ /* 0x000fe20008011605 */
[----:B------:R-:W-:Y:S01]  /*6890*/  FMUL R10, R10, UR9 ;  /* 0x000000090a0a7c20 */ /* 0x000fe20008400000 */
[----:B------:R-:W-:-:S02]  /*68a0*/  ULDC UR8, c[0x0][0x608] ;  /* 0x0001820000087ab9 */ /* 0x000fc40000000800 */
[--C-:B------:R-:W-:Y:S01]  /*68b0*/  SHF.R.U64 R20, R18, UR8, R5.reuse ;  /* 0x0000000812147c19 */ /* 0x100fe20008001205 */
[----:B------:R0:W1:Y:S01]  /*68c0*/  F2I.U32.TRUNC.NTZ R22, R10 ;  /* 0x0000000a00167305 */ /* 0x000062000020f000 */
[----:B------:R-:W-:Y:S01]  /*68d0*/  SHF.R.U32.HI R5, RZ, UR8, R5 ;  /* 0x00000008ff057c19 */ /* 0x000fe20008011605 */
[----:B------:R-:W-:-:S03]  /*68e0*/  ULDC UR8, c[0x0][0x658] ;  /* 0x0001960000087ab9 */ /* 0x000fc60000000800 */
[--C-:B------:R-:W-:Y:S02]  /*68f0*/  SHF.R.U64 R19, R20, UR8, R5.reuse ;  /* 0x0000000814137c19 */ /* 0x100fe40008001205 */
[----:B------:R-:W-:-:S03]  /*6900*/  SHF.R.U32.HI R23, RZ, UR8, R5 ;  /* 0x00000008ff177c19 */ /* 0x000fc60008011605 */
[----:B------:R-:W-:Y:S02]  /*6910*/  IMAD.MOV.U32 R4, RZ, RZ, R19 ;  /* 0x000000ffff047224 */ /* 0x000fe400078e0013 */
[----:B------:R-:W-:Y:S01]  /*6920*/  IMAD.MOV.U32 R5, RZ, RZ, R23 ;  /* 0x000000ffff057224 */ /* 0x000fe200078e0017 */
[----:B0-----:R-:W-:Y:S06]  /*6930*/  @!P1 BRA `(.L_x_122) ;  /* 0x0000000000289947 */ /* 0x001fec0003800000 */
        /* <DEDUP_REMOVED lines=10> */
.L_x_122:
[----:B------:R-:W-:Y:S01]  /*69e0*/  ULDC UR8, c[0x0][0x648] ;  /* 0x0001920000087ab9 */ /* 0x000fe20000000800 */
[----:B-1----:R-:W-:Y:S01]  /*69f0*/  IMAD.MOV R22, RZ, RZ, -R22 ;  /* 0x000000ffff167224 */ /* 0x002fe200078e0a16 */
[----:B------:R-:W-:Y:S01]  /*6a00*/  SHF.R.U64 R5, R4, UR8, R5 ;  /* 0x0000000804057c19 */ /* 0x000fe20008001205 */
[----:B------:R-:W-:Y:S01]  /*6a10*/  ULDC UR8, c[0x0][0x638] ;  /* 0x00018e0000087ab9 */ /* 0x000fe20000000800 */
[----:B------:R-:W-:Y:S01]  /*6a20*/  LOP3.LUT R4, R20, UR7, RZ, 0xc0, !PT ;  /* 0x0000000714047c12 */ /* 0x000fe2000f8ec0ff */
[----:B--2---:R-:W-:Y:S01]  /*6a30*/  @P4 IMAD R17, R21, R22, R6 ;  /* 0x0000001615114224 */ /* 0x004fe200078e0206 */
[----:B------:R-:W-:Y:S01]  /*6a40*/  LOP3.LUT R18, R18, UR4, RZ, 0xc0, !PT ;  /* 0x0000000412127c12 */ /* 0x000fe2000f8ec0ff */
[----:B------:R-:W-:Y:S01]  /*6a50*/  IMAD.MOV R6, RZ, RZ, -R5 ;  /* 0x000000ffff067224 */ /* 0x000fe200078e0a05 */
[----:B------:R-:W-:Y:S01]  /*6a60*/  ULDC UR9, c[0x0][0x610] ;  /* 0x0001840000097ab9 */ /* 0x000fe20000000800 */
[----:B------:R-:W-:Y:S02]  /*6a70*/  IMAD R4, R5, UR5, R4 ;  /* 0x0000000505047c24 */ /* 0x000fe4000f8e0204 */
[----:B------:R-:W-:Y:S01]  /*6a80*/  IMAD R19, R6, UR8, R19 ;  /* 0x0000000806137c24 */ /* 0x000fe2000f8e0213 */
[----:B------:R-:W-:Y:S01]  /*6a90*/  ULDC UR8, c[0x0][0x600] ;  /* 0x0001800000087ab9 */ /* 0x000fe20000000800 */
[----:B------:R-:W-:-:S02]  /*6aa0*/  IMAD R17, R4, UR9, R17 ;  /* 0x0000000904117c24 */ /* 0x000fc4000f8e0211 */
[----:B------:R-:W-:Y:S02]  /*6ab0*/  IMAD R6, R19, UR8, R18 ;  /* 0x0000000813067c24 */ /* 0x000fe4000f8e0212 */
[----:B------:R-:W-:Y:S02]  /*6ac0*/  IMAD.MOV.U32 R10, RZ, RZ, 0x1 ;  /* 0x00000001ff0a7424 */ /* 0x000fe400078e00ff */
[----:B------:R-:W-:Y:S01]  /*6ad0*/  IMAD.MOV.U32 R5, RZ, RZ, R16 ;  /* 0x000000ffff057224 */ /* 0x000fe200078e0010 */
[----:B------:R-:W-:Y:S02]  /*6ae0*/  SEL R4, R6, R17, !P4 ;  /* 0x0000001106047207 */ /* 0x000fe40006000000 */
[----:B------:R-:W-:-:S07]  /*6af0*/  SEL R6, R17, R6, !P4 ;  /* 0x0000000611067207 */ /* 0x000fce0006000000 */
.L_x_120:
[----:B------:R-:W-:Y:S05]  /*6b00*/  BSYNC B1 ;  /* 0x0000000000017941 */ /* 0x000fea0003800000 */
.L_x_119:
[----:B------:R-:W-:-:S13]  /*6b10*/  LOP3.LUT P1, RZ, R10, 0xff, RZ, 0xc0, !PT ;  /* 0x000000ff0aff7812 */ /* 0x000fda000782c0ff */
[----:B------:R-:W-:Y:S05]  /*6b20*/  @P1 BRA `(.L_x_123) ;  /* 0xfffffff400301947 */ /* 0x000fea000383ffff */
[----:B------:R-:W-:Y:S05]  /*6b30*/  BSYNC B0 ;  /* 0x0000000000007941 */ /* 0x000fea0003800000 */
.L_x_111:
[----:B------:R-:W-:-:S03]  /*6b40*/  UMOV UR8, 0xffffffff ;  /* 0xffffffff00087882 */ /* 0x000fc60000000000 */
[----:B------:R-:W-:Y:S05]  /*6b50*/  BRA.DIV UR8, `(.L_x_124) ;  /* 0x00000022089c7947 */ /* 0x000fea000b800000 */
[----:B------:R-:W-:-:S13]  /*6b60*/  ELECT P0, URZ, PT ;  /* 0x00000000003f782f */ /* 0x000fda0003800000 */
.L_x_192:
[----:B------:R-:W-:Y:S04]  /*6b70*/  BSSY B0, `(.L_x_125) ;  /* 0x00001ff000007945 */ /* 0x000fe80003800000 */
[----:B------:R-:W-:Y:S05]  /*6b80*/  @!P0 BRA `(.L_x_126) ;  /* 0x0000001c00f48947 */ /* 0x000fea0003800000 */
[----:B------:R-:W-:-:S04]  /*6b90*/  LOP3.LUT R7, R7, 0x2, RZ, 0xfc, !PT ;  /* 0x0000000207077812 */ /* 0x000fc800078efcff */
[----:B------:R-:W-:-:S13]  /*6ba0*/  ISETP.NE.AND P0, PT, R7, 0x3, PT ;  /* 0x000000030700780c */ /* 0x000fda0003f05270 */
[----:B------:R-:W-:Y:S05]  /*6bb0*/  @!P0 BRA `(.L_x_127) ;  /* 0x0000000000048947 */ /* 0x000fea0003800000 */
[----:B------:R-:W-:Y:S01]  /*6bc0*/  BPT.TRAP 0x1 ;  /* 0x000000040000795c */ /* 0x000fe20000300000 */
.L_x_127:
[----:B------:R-:W0:Y:S01]  /*6bd0*/  S2R R3, SR_CgaCtaId ;  /* 0x0000000000037919 */ /* 0x000e220000008800 */
[----:B------:R-:W-:Y:S02]  /*6be0*/  MOV R0, 0x400 ;  /* 0x0000040000007802 */ /* 0x000fe40000000f00 */
[----:B------:R-:W-:Y:S02]  /*6bf0*/  SHF.L.U32 R2, R13, 0x1f, RZ ;  /* 0x0000001f0d027819 */ /* 0x000fe400000006ff */
[----:B0-----:R-:W-:-:S05]  /*6c00*/  LEA R3, R3, R0, 0x18 ;  /* 0x0000000003037211 */ /* 0x001fca00078ec0ff */
[----:B------:R-:W-:-:S04]  /*6c10*/  VIADD R3, R3, 0x1c0 ;  /* 0x000001c003037836 */ /* 0x000fc80000000000 */
[C---:B------:R-:W-:Y:S02]  /*6c20*/  IMAD R5, R12.reuse, 0x8, R3 ;  /* 0x000000080c057824 */ /* 0x040fe400078e0203 */
[----:B------:R-:W-:Y:S02]  /*6c30*/  VIADD R12, R12, 0x1 ;  /* 0x000000010c0c7836 */ /* 0x000fe40000000000 */
[----:B------:R-:W0:Y:S03]  /*6c40*/  SYNCS.PHASECHK.TRANS64.TRYWAIT P0, [R5+URZ], R2 ;  /* 0x00000002050075a7 */ /* 0x000e26000800017f */
[----:B------:R-:W-:-:S04]  /*6c50*/  ISETP.NE.AND P1, PT, R12, 0x38, PT ;  /* 0x000000380c00780c */ /* 0x000fc80003f25270 */
[----:B------:R-:W-:Y:S02]  /*6c60*/  SEL R0, RZ, 0x1, P1 ;  /* 0x00000001ff007807 */ /* 0x000fe40000800000 */
[----:B------:R-:W-:Y:S02]  /*6c70*/  SEL R12, R12, RZ, P1 ;  /* 0x000000ff0c0c7207 */ /* 0x000fe40000800000 */
[----:B------:R-:W-:-:S03]  /*6c80*/  LOP3.LUT R13, R13, R0, RZ, 0x3c, !PT ;  /* 0x000000000d0d7212 */ /* 0x000fc600078e3cff */
[----:B------:R-:W-:Y:S01]  /*6c90*/  IMAD R7, R12, 0x8, R3 ;  /* 0x000000080c077824 */ /* 0x000fe200078e0203 */
[----:B------:R-:W-:Y:S01]  /*6ca0*/  SHF.L.U32 R4, R13, 0x1f, RZ ;  /* 0x0000001f0d047819 */ /* 0x000fe200000006ff */
[----:B0-----:R-:W-:Y:S06]  /*6cb0*/  @!P0 BRA `(.L_x_128) ;  /* 0x0000002000688947 */ /* 0x001fec0003800000 */
.L_x_193:
[----:B------:R-:W1:Y:S01]  /*6cc0*/  SYNCS.PHASECHK.TRANS64.TRYWAIT P0, [R7+URZ], R4 ;  /* 0x00000004070075a7 */ /* 0x000e62000800017f */
[----:B------:R-:W-:-:S05]  /*6cd0*/  VIADD R0, R12, 0x1 ;  /* 0x000000010c007836 */ /* 0x000fca0000000000 */
[----:B------:R-:W-:-:S04]  /*6ce0*/  ISETP.NE.AND P1, PT, R0, 0x38, PT ;  /* 0x000000380000780c */ /* 0x000fc80003f25270 */
[----:B0-----:R-:W-:Y:S02]  /*6cf0*/  SEL R2, RZ, 0x1, P1 ;  /* 0x00000001ff027807 */ /* 0x001fe40000800000 */
[----:B------:R-:W-:Y:S02]  /*6d00*/  SEL R0, R0, RZ, P1 ;  /* 0x000000ff00007207 */ /* 0x000fe40000800000 */
[----:B------:R-:W-:-:S03]  /*6d10*/  LOP3.LUT R13, R13, R2, RZ, 0x3c, !PT ;  /* 0x000000020d0d7212 */ /* 0x000fc600078e3cff */
[----:B------:R-:W-:Y:S01]  /*6d20*/  IMAD R6, R0, 0x8, R3 ;  /* 0x0000000800067824 */ /* 0x000fe200078e0203 */
[----:B------:R-:W-:Y:S01]  /*6d30*/  SHF.L.U32 R5, R13, 0x1f, RZ ;  /* 0x0000001f0d057819 */ /* 0x000fe200000006ff */
[----:B-1----:R-:W-:Y:S06]  /*6d40*/  @!P0 BRA `(.L_x_129) ;  /* 0x0000002000588947 */ /* 0x002fec0003800000 */
.L_x_194:
[----:B------:R-:W1:Y:S01]  /*6d50*/  SYNCS.PHASECHK.TRANS64.TRYWAIT P0, [R6+URZ], R5 ;  /* 0x00000005060075a7 */ /* 0x000e62000800017f */
[----:B------:R-:W-:-:S05]  /*6d60*/  VIADD R0, R0, 0x1 ;  /* 0x0000000100007836 */ /* 0x000fca0000000000 */
[----:B------:R-:W-:-:S04]  /*6d70*/  ISETP.NE.AND P1, PT, R0, 0x38, PT ;  /* 0x000000380000780c */ /* 0x000fc80003f25270 */
[----:B------:R-:W-:Y:S02]  /*6d80*/  SEL R2, RZ, 0x1, P1 ;  /* 0x00000001ff027807 */ /* 0x000fe40000800000 */
[----:B------:R-:W-:Y:S02]  /*6d90*/  SEL R0, R0, RZ, P1 ;  /* 0x000000ff00007207 */ /* 0x000fe40000800000 */
[----:B------:R-:W-:-:S03]  /*6da0*/  LOP3.LUT R13, R13, R2, RZ, 0x3c, !PT ;  /* 0x000000020d0d7212 */ /* 0x000fc600078e3cff */
[----:B0-----:R-:W-:Y:S01]  /*6db0*/  IMAD R7, R0, 0x8, R3 ;  /* 0x0000000800077824 */ /* 0x001fe200078e0203 */
[----:B------:R-:W-:Y:S01]  /*6dc0*/  SHF.L.U32 R4, R13, 0x1f, RZ ;  /* 0x0000001f0d047819 */ /* 0x000fe200000006ff */
[----:B-1----:R-:W-:Y:S06]  /*6dd0*/  @!P0 BRA `(.L_x_130) ;  /* 0x0000002000488947 */ /* 0x002fec0003800000 */
.L_x_195:
        /* <DEDUP_REMOVED lines=9> */
.L_x_196:
        /* <DEDUP_REMOVED lines=9> */
.L_x_197:
        /* <DEDUP_REMOVED lines=9> */
.L_x_198:
        /* <DEDUP_REMOVED lines=9> */
.L_x_199:
        /* <DEDUP_REMOVED lines=9> */
.L_x_200:
        /* <DEDUP_REMOVED lines=9> */
.L_x_201:
        /* <DEDUP_REMOVED lines=9> */
.L_x_202:
        /* <DEDUP_REMOVED lines=9> */
.L_x_203:
        /* <DEDUP_REMOVED lines=9> */
.L_x_204:
        /* <DEDUP_REMOVED lines=9> */
.L_x_205:
        /* <DEDUP_REMOVED lines=9> */
.L_x_206:
        /* <DEDUP_REMOVED lines=9> */
.L_x_207:
        /* <DEDUP_REMOVED lines=9> */
.L_x_208:
        /* <DEDUP_REMOVED lines=9> */
.L_x_209:
        /* <DEDUP_REMOVED lines=9> */
.L_x_210:
        /* <DEDUP_REMOVED lines=9> */
.L_x_211:
        /* <DEDUP_REMOVED lines=9> */
.L_x_212:
        /* <DEDUP_REMOVED lines=9> */
.L_x_213:
        /* <DEDUP_REMOVED lines=9> */
.L_x_214:
        /* <DEDUP_REMOVED lines=9> */
.L_x_215:
        /* <DEDUP_REMOVED lines=9> */
.L_x_216:
        /* <DEDUP_REMOVED lines=9> */
.L_x_217:
        /* <DEDUP_REMOVED lines=9> */
.L_x_218:
        /* <DEDUP_REMOVED lines=9> */
.L_x_219:
        /* <DEDUP_REMOVED lines=9> */
.L_x_220:
        /* <DEDUP_REMOVED lines=9> */
.L_x_221:
        /* <DEDUP_REMOVED lines=9> */
.L_x_222:
        /* <DEDUP_REMOVED lines=9> */
.L_x_223:
        /* <DEDUP_REMOVED lines=9> */
.L_x_224:
        /* <DEDUP_REMOVED lines=9> */
.L_x_225:
        /* <DEDUP_REMOVED lines=9> */
.L_x_226:
        /* <DEDUP_REMOVED lines=9> */
.L_x_227:
        /* <DEDUP_REMOVED lines=9> */
.L_x_228:
        /* <DEDUP_REMOVED lines=9> */
.L_x_229:
        /* <DEDUP_REMOVED lines=9> */
.L_x_230:
        /* <DEDUP_REMOVED lines=9> */
.L_x_231:
        /* <DEDUP_REMOVED lines=9> */
.L_x_232:
        /* <DEDUP_REMOVED lines=9> */
.L_x_233:
        /* <DEDUP_REMOVED lines=9> */
.L_x_234:
        /* <DEDUP_REMOVED lines=9> */
.L_x_235:
        /* <DEDUP_REMOVED lines=9> */
.L_x_236:
        /* <DEDUP_REMOVED lines=9> */
.L_x_237:
        /* <DEDUP_REMOVED lines=9> */
.L_x_238:
        /* <DEDUP_REMOVED lines=9> */
.L_x_239:
        /* <DEDUP_REMOVED lines=9> */
.L_x_240:
        /* <DEDUP_REMOVED lines=9> */
.L_x_241:
        /* <DEDUP_REMOVED lines=9> */
.L_x_242:
        /* <DEDUP_REMOVED lines=9> */
.L_x_243:
        /* <DEDUP_REMOVED lines=9> */
.L_x_244:
        /* <DEDUP_REMOVED lines=9> */
.L_x_245:
        /* <DEDUP_REMOVED lines=9> */
.L_x_246:
[----:B------:R-:W1:Y:S01]  /*8a90*/  SYNCS.PHASECHK.TRANS64.TRYWAIT P0, [R6+URZ], R5 ;  /* 0x00000005060075a7 */ /* 0x000e62000800017f */
[----:B------:R-:W-:-:S05]  /*8aa0*/  VIADD R0, R0, 0x1 ;  /* 0x0000000100007836 */ /* 0x000fca0000000000 */
[----:B------:R-:W-:-:S04]  /*8ab0*/  ISETP.NE.AND P1, PT, R0, 0x38, PT ;  /* 0x000000380000780c */ /* 0x000fc80003f25270 */
[----:B------:R-:W-:Y:S02]  /*8ac0*/  SEL R2, RZ, 0x1, P1 ;  /* 0x00000001ff027807 */ /* 0x000fe40000800000 */
[----:B------:R-:W-:Y:S02]  /*8ad0*/  SEL R0, R0, RZ, P1 ;  /* 0x000000ff00007207 */ /* 0x000fe40000800000 */
[----:B------:R-:W-:Y:S01]  /*8ae0*/  LOP3.LUT R2, R13, R2, RZ, 0x3c, !PT ;  /* 0x000000020d027212 */ /* 0x000fe200078e3cff */
[----:B-1----:R-:W-:Y:S06]  /*8af0*/  @!P0 BRA `(.L_x_182) ;  /* 0x0000001400108947 */ /* 0x002fec0003800000 */
.L_x_247:
[----:B------:R-:W-:Y:S01]  /*8b00*/  IMAD R3, R0, 0x8, R3 ;  /* 0x0000000800037824 */ /* 0x000fe200078e0203 */
[----:B------:R-:W-:-:S07]  /*8b10*/  SHF.L.U32 R0, R2, 0x1f, RZ ;  /* 0x0000001f02007819 */ /* 0x000fce00000006ff */
.L_x_183:
[----:B--2---:R2:W3:Y:S02]  /*8b20*/  SYNCS.PHASECHK.TRANS64.TRYWAIT P0, [R3+URZ], R0 ;  /* 0x00000000030075a7 */ /* 0x0044e4000800017f */
[----:B---3--:R-:W-:Y:S05]  /*8b30*/  @!P0 NANOSLEEP.SYNCS 0x989680 ;  /* 0x009896800000895d */ /* 0x008fea0003900000 */
[----:B------:R-:W3:Y:S02]  /*8b40*/  @!P0 SYNCS.PHASECHK.TRANS64 P0, [R3+URZ], R0 ;  /* 0x00000000030085a7 */ /* 0x000ee4000800007f */
[----:B---3--:R-:W-:Y:S05]  /*8b50*/  @!P0 BRA `(.L_x_183) ;  /* 0xfffffffc00f08947 */ /* 0x008fea000383ffff */
.L_x_126:
[----:B------:R-:W-:Y:S05]  /*8b60*/  BSYNC B0 ;  /* 0x0000000000007941 */ /* 0x000fea0003800000 */
.L_x_125:
[----:B------:R-:W-:Y:S05]  /*8b70*/  EXIT ;  /* 0x000000000000794d */ /* 0x000fea0003800000 */
.L_x_20:
[----:B0-----:R-:W-:-:S04]  /*8b80*/  IMAD.U32 R17, RZ, RZ, UR15 ;  /* 0x0000000fff117e24 */ /* 0x001fc8000f8e00ff */
[----:B------:R0:W1:Y:S03]  /*8b90*/  SYNCS.PHASECHK.TRANS64.TRYWAIT P0, [R17+URZ+-0x8], R16 ;  /* 0xfffff810110075a7 */ /* 0x000066000800017f */
[----:B-1----:R-:W-:Y:S05]  /*8ba0*/  @!P0 NANOSLEEP.SYNCS 0x989680 ;  /* 0x009896800000895d */ /* 0x002fea0003900000 */
[----:B------:R-:W1:Y:S02]  /*8bb0*/  @!P0 SYNCS.PHASECHK.TRANS64 P0, [R17+URZ+-0x8], R16 ;  /* 0xfffff810110085a7 */ /* 0x000e64000800007f */
[----:B-1----:R-:W-:Y:S05]  /*8bc0*/  @!P0 BRA `(.L_x_20) ;  /* 0xfffffffc00ec8947 */ /* 0x002fea000383ffff */
[----:B------:R-:W-:Y:S05]  /*8bd0*/  BRA `(.L_x_184) ;  /* 0xffffff9000787947 */ /* 0x000fea000383ffff */
.L_x_25:
[----:B-1----:R-:W-:-:S04]  /*8be0*/  IMAD.U32 R17, RZ, RZ, UR6 ;  /* 0x00000006ff117e24 */ /* 0x002fc8000f8e00ff */
[----:B------:R1:W4:Y:S03]  /*8bf0*/  SYNCS.PHASECHK.TRANS64.TRYWAIT P0, [R17+URZ], R16 ;  /* 0x00000010110075a7 */ /* 0x000326000800017f */
[----:B----4-:R-:W-:Y:S05]  /*8c00*/  @!P0 NANOSLEEP.SYNCS 0x989680 ;  /* 0x009896800000895d */ /* 0x010fea0003900000 */
[----:B------:R-:W4:Y:S02]  /*8c10*/  @!P0 SYNCS.PHASECHK.TRANS64 P0, [R17+URZ], R16 ;  /* 0x00000010110085a7 */ /* 0x000f24000800007f */
[----:B----4-:R-:W-:Y:S05]  /*8c20*/  @!P0 BRA `(.L_x_25) ;  /* 0xfffffffc00ec8947 */ /* 0x010fea000383ffff */
[----:B------:R-:W-:Y:S05]  /*8c30*/  BRA `(.L_x_24) ;  /* 0xffffff9400207947 */ /* 0x000fea000383ffff */
.L_x_31:
[----:B-1----:R-:W-:-:S04]  /*8c40*/  IMAD.U32 R19, RZ, RZ, UR9 ;  /* 0x00000009ff137e24 */ /* 0x002fc8000f8e00ff */
[----:B------:R1:W4:Y:S03]  /*8c50*/  SYNCS.PHASECHK.TRANS64.TRYWAIT P0, [R19+URZ], R18 ;  /* 0x00000012130075a7 */ /* 0x000326000800017f */
[----:B----4-:R-:W-:Y:S05]  /*8c60*/  @!P0 NANOSLEEP.SYNCS 0x989680 ;  /* 0x009896800000895d */ /* 0x010fea0003900000 */
[----:B------:R-:W4:Y:S02]  /*8c70*/  @!P0 SYNCS.PHASECHK.TRANS64 P0, [R19+URZ], R18 ;  /* 0x00000012130085a7 */ /* 0x000f24000800007f */
[----:B----4-:R-:W-:Y:S05]  /*8c80*/  @!P0 BRA `(.L_x_31) ;  /* 0xfffffffc00ec8947 */ /* 0x010fea000383ffff */
[----:B------:R-:W-:Y:S05]  /*8c90*/  BRA `(.L_x_30) ;  /* 0xffffff9800607947 */ /* 0x000fea000383ffff */
.L_x_39:
[----:B0-----:R-:W-:-:S04]  /*8ca0*/  IMAD.U32 R17, RZ, RZ, UR15 ;  /* 0x0000000fff117e24 */ /* 0x001fc8000f8e00ff */
[----:B------:R0:W1:Y:S03]  /*8cb0*/  SYNCS.PHASECHK.TRANS64.TRYWAIT P0, [R17+URZ+0x8], R16 ;  /* 0x00000810110075a7 */ /* 0x000066000800017f */
[----:B-1----:R-:W-:Y:S05]  /*8cc0*/  @!P0 NANOSLEEP.SYNCS 0x989680 ;  /* 0x009896800000895d */ /* 0x002fea0003900000 */
[----:B------:R-:W1:Y:S02]  /*8cd0*/  @!P0 SYNCS.PHASECHK.TRANS64 P0, [R17+URZ+0x8], R16 ;  /* 0x00000810110085a7 */ /* 0x000e64000800007f */
[----:B-1----:R-:W-:Y:S05]  /*8ce0*/  @!P0 BRA `(.L_x_39) ;  /* 0xfffffffc00ec8947 */ /* 0x002fea000383ffff */
[----:B------:R-:W-:Y:S05]  /*8cf0*/  BRA `(.L_x_185) ;  /* 0xffffffa000987947 */ /* 0x000fea000383ffff */
.L_x_112:
[----:B------:R-:W-:Y:S01]  /*8d00*/  BSSY B1, `(.L_x_186) ;  /* 0x0000006000017945 */ /* 0x000fe20003800000 */
[----:B------:R-:W-:-:S07]  /*8d10*/  IMAD.MOV.U32 R10, RZ, RZ, -0x1 ;  /* 0xffffffffff0a7424 */ /* 0x000fce00078e00ff */
[----:B------:R-:W-:Y:S05]  /*8d20*/  WARPSYNC.COLLECTIVE R10, `(.L_x_187) ;  /* 0x000000000a0c7348 */ /* 0x000fea0003c00000 */
[----:B------:R-:W-:Y:S02]  /*8d30*/  ELECT P1, UR62, PT ;  /* 0x00000000003e782f */ /* 0x000fe40003820000 */
[----:B------:R-:W-:Y:S01]  /*8d40*/  MOV R10, UR62 ;  /* 0x0000003e000a7c02 */ /* 0x000fe20008000f00 */
[----:B------:R-:W-:Y:S10]  /*8d50*/  ENDCOLLECTIVE ;  /* 0x000000000000791b */ /* 0x000ff40003800000 */
.L_x_187:
[----:B------:R-:W-:Y:S05]  /*8d60*/  BSYNC B1 ;  /* 0x0000000000017941 */ /* 0x000fea0003800000 */
.L_x_186:
[----:B------:R-:W-:Y:S05]  /*8d70*/  BRA `(.L_x_188) ;  /* 0xffffffd000a87947 */ /* 0x000fea000383ffff */
.L_x_115:
[----:B-1----:R1:W2:Y:S02]  /*8d80*/  SYNCS.PHASECHK.TRANS64.TRYWAIT P1, [R19+URZ+0x1c0], R10 ;  /* 0x0001c00a130075a7 */ /* 0x0022a4000802017f */
[----:B--2---:R-:W-:Y:S05]  /*8d90*/  @!P1 NANOSLEEP.SYNCS 0x989680 ;  /* 0x009896800000995d */ /* 0x004fea0003900000 */
[----:B------:R-:W2:Y:S02]  /*8da0*/  @!P1 SYNCS.PHASECHK.TRANS64 P1, [R19+URZ+0x1c0], R10 ;  /* 0x0001c00a130095a7 */ /* 0x000ea4000802007f */
[----:B--2---:R-:W-:Y:S05]  /*8db0*/  @!P1 BRA `(.L_x_115) ;  /* 0xfffffffc00f09947 */ /* 0x004fea000383ffff */
[----:B------:R-:W-:Y:S05]  /*8dc0*/  BRA `(.L_x_189) ;  /* 0xffffffd000e07947 */ /* 0x000fea000383ffff */
.L_x_124:
[----:B------:R-:W-:Y:S01]  /*8dd0*/  BSSY B0, `(.L_x_190) ;  /* 0x0000006000007945 */ /* 0x000fe20003800000 */
[----:B------:R-:W-:-:S07]  /*8de0*/  IMAD.MOV.U32 R10, RZ, RZ, -0x1 ;  /* 0xffffffffff0a7424 */ /* 0x000fce00078e00ff */
[----:B------:R-:W-:Y:S05]  /*8df0*/  WARPSYNC.COLLECTIVE R10, `(.L_x_191) ;  /* 0x000000000a0c7348 */ /* 0x000fea0003c00000 */
[----:B------:R-:W-:Y:S02]  /*8e00*/  ELECT P1, UR62, PT ;  /* 0x00000000003e782f */ /* 0x000fe40003820000 */
[----:B------:R-:W-:Y:S01]  /*8e10*/  MOV R10, UR62 ;  /* 0x0000003e000a7c02 */ /* 0x000fe20008000f00 */
[----:B------:R-:W-:Y:S10]  /*8e20*/  ENDCOLLECTIVE ;  /* 0x000000000000791b */ /* 0x000ff40003800000 */
.L_x_191:
[----:B------:R-:W-:Y:S05]  /*8e30*/  BSYNC B0 ;  /* 0x0000000000007941 */ /* 0x000fea0003800000 */
.L_x_190:
[----:B------:R-:W-:Y:S01]  /*8e40*/  PLOP3.LUT P0, PT, P1, PT, PT, 0x80, 0x0 ;  /* 0x000000000000781c */ /* 0x000fe20000f0f070 */
[----:B------:R-:W-:-:S12]  /*8e50*/  BRA `(.L_x_192) ;  /* 0xffffffdc00447947 */ /* 0x000fd8000383ffff */
.L_x_128:
[----:B0-----:R0:W1:Y:S02]  /*8e60*/  SYNCS.PHASECHK.TRANS64.TRYWAIT P0, [R5+URZ], R2 ;  /* 0x00000002050075a7 */ /* 0x001064000800017f */
[----:B-1----:R-:W-:Y:S05]  /*8e70*/  @!P0 NANOSLEEP.SYNCS 0x989680 ;  /* 0x009896800000895d */ /* 0x002fea0003900000 */
[----:B------:R-:W1:Y:S02]  /*8e80*/  @!P0 SYNCS.PHASECHK.TRANS64 P0, [R5+URZ], R2 ;  /* 0x00000002050085a7 */ /* 0x000e64000800007f */
[----:B-1----:R-:W-:Y:S05]  /*8e90*/  @!P0 BRA `(.L_x_128) ;  /* 0xfffffffc00f08947 */ /* 0x002fea000383ffff */
[----:B------:R-:W-:Y:S05]  /*8ea0*/  BRA `(.L_x_193) ;  /* 0xffffffdc00847947 */ /* 0x000fea000383ffff */
.L_x_129:
[----:B0-----:R0:W1:Y:S02]  /*8eb0*/  SYNCS.PHASECHK.TRANS64.TRYWAIT P0, [R7+URZ], R4 ;  /* 0x00000004070075a7 */ /* 0x001064000800017f */
[----:B-1----:R-:W-:Y:S05]  /*8ec0*/  @!P0 NANOSLEEP.SYNCS 0x989680 ;  /* 0x009896800000895d */ /* 0x002fea0003900000 */
[----:B------:R-:W1:Y:S02]  /*8ed0*/  @!P0 SYNCS.PHASECHK.TRANS64 P0, [R7+URZ], R4 ;  /* 0x00000004070085a7 */ /* 0x000e64000800007f */
[----:B-1----:R-:W-:Y:S05]  /*8ee0*/  @!P0 BRA `(.L_x_129) ;  /* 0xfffffffc00f08947 */ /* 0x002fea000383ffff */
[----:B------:R-:W-:Y:S05]  /*8ef0*/  BRA `(.L_x_194) ;  /* 0xffffffdc00947947 */ /* 0x000fea000383ffff */
.L_x_130:
[----:B0-----:R0:W1:Y:S02]  /*8f00*/  SYNCS.PHASECHK.TRANS64.TRYWAIT P0, [R6+URZ], R5 ;  /* 0x00000005060075a7 */ /* 0x001064000800017f */
[----:B-1----:R-:W-:Y:S05]  /*8f10*/  @!P0 NANOSLEEP.SYNCS 0x989680 ;  /* 0x009896800000895d */ /* 0x002fea0003900000 */
[----:B------:R-:W1:Y:S02]  /*8f20*/  @!P0 SYNCS.PHASECHK.TRANS64 P0, [R6+URZ], R5 ;  /* 0x00000005060085a7 */ /* 0x000e64000800007f */
[----:B-1----:R-:W-:Y:S05]  /*8f30*/  @!P0 BRA `(.L_x_130) ;  /* 0xfffffffc00f08947 */ /* 0x002fea000383ffff */
[----:B------:R-:W-:Y:S05]  /*8f40*/  BRA `(.L_x_195) ;  /* 0xffffffdc00a47947 */ /* 0x000fea000383ffff */
.L_x_131:
[----:B0-----:R0:W1:Y:S02]  /*8f50*/  SYNCS.PHASECHK.TRANS64.TRYWAIT P0, [R7+URZ], R4 ;  /* 0x00000004070075a7 */ /* 0x001064000800017f */
[----:B-1----:R-:W-:Y:S05]  /*8f60*/  @!P0 NANOSLEEP.SYNCS 0x989680 ;  /* 0x009896800000895d */ /* 0x002fea0003900000 */
[----:B------:R-:W1:Y:S02]  /*8f70*/  @!P0 SYNCS.PHASECHK.TRANS64 P0, [R7+URZ], R4 ;  /* 0x00000004070085a7 */ /* 0x000e64000800007f */
[----:B-1----:R-:W-:Y:S05]  /*8f80*/  @!P0 BRA `(.L_x_131) ;  /* 0xfffffffc00f08947 */ /* 0x002fea000383ffff */
[----:B------:R-:W-:Y:S05]  /*8f90*/  BRA `(.L_x_196) ;  /* 0xffffffdc00b47947 */ /* 0x000fea000383ffff */
.L_x_132:
[----:B0-----:R0:W1:Y:S02]  /*8fa0*/  SYNCS.PHASECHK.TRANS64.TRYWAIT P0, [R6+URZ], R5 ;  /* 0x00000005060075a7 */ /* 0x001064000800017f */
[----:B-1----:R-:W-:Y:S05]  /*8fb0*/  @!P0 NANOSLEEP.SYNCS 0x989680 ;  /* 0x009896800000895d */ /* 0x002fea0003900000 */
[----:B------:R-:W1:Y:S02]  /*8fc0*/  @!P0 SYNCS.PHASECHK.TRANS64 P0, [R6+URZ], R5 ;  /* 0x00000005060085a7 */ /* 0x000e64000800007f */
[----:B-1----:R-:W-:Y:S05]  /*8fd0*/  @!P0 BRA `(.L_x_132) ;  /* 0xfffffffc00f08947 */ /* 0x002fea000383ffff */
[----:B------:R-:W-:Y:S05]  /*8fe0*/  BRA `(.L_x_197) ;  /* 0xffffffdc00c47947 */ /* 0x000fea000383ffff */
.L_x_133:
[----:B0-----:R0:W1:Y:S02]  /*8ff0*/  SYNCS.PHASECHK.TRANS64.TRYWAIT P0, [R7+URZ], R4 ;  /* 0x00000004070075a7 */ /* 0x001064000800017f */
[----:B-1----:R-:W-:Y:S05]  /*9000*/  @!P0 NANOSLEEP.SYNCS 0x989680 ;  /* 0x009896800000895d */ /* 0x002fea0003900000 */
[----:B------:R-:W1:Y:S02]  /*9010*/  @!P0 SYNCS.PHASECHK.TRANS64 P0, [R7+URZ], R4 ;  /* 0x00000004070085a7 */ /* 0x000e64000800007f */
[----:B-1----:R-:W-:Y:S05]  /*9020*/  @!P0 BRA `(.L_x_133) ;  /* 0xfffffffc00f08947 */ /* 0x002fea000383ffff */
[----:B------:R-:W-:Y:S05]  /*9030*/  BRA `(.L_x_198) ;  /* 0xffffffdc00d47947 */ /* 0x000fea000383ffff */
.L_x_134:
[----:B0-----:R0:W1:Y:S02]  /*9040*/  SYNCS.PHASECHK.TRANS64.TRYWAIT P0, [R6+URZ], R5 ;  /* 0x00000005060075a7 */ /* 0x001064000800017f */
[----:B-1----:R-:W-:Y:S05]  /*9050*/  @!P0 NANOSLEEP.SYNCS 0x989680 ;  /* 0x009896800000895d */ /* 0x002fea0003900000 */
[----:B------:R-:W1:Y:S02]  /*9060*/  @!P0 SYNCS.PHASECHK.TRANS64 P0, [R6+URZ], R5 ;  /* 0x00000005060085a7 */ /* 0x000e64000800007f */
[----:B-1----:R-:W-:Y:S05]  /*9070*/  @!P0 BRA `(.L_x_134) ;  /* 0xfffffffc00f08947 */ /* 0x002fea000383ffff */
[----:B------:R-:W-:Y:S05]  /*9080*/  BRA `(.L_x_199) ;  /* 0xffffffdc00e47947 */ /* 0x000fea000383ffff */
.L_x_135:
[----:B0-----:R0:W1:Y:S02]  /*9090*/  SYNCS.PHASECHK.TRANS64.TRYWAIT P0, [R7+URZ], R4 ;  /* 0x00000004070075a7 */ /* 0x001064000800017f */
[----:B-1----:R-:W-:Y:S05]  /*90a0*/  @!P0 NANOSLEEP.SYNCS 0x989680 ;  /* 0x009896800000895d */ /* 0x002fea0003900000 */
[----:B------:R-:W1:Y:S02]  /*90b0*/  @!P0 SYNCS.PHASECHK.TRANS64 P0, [R7+URZ], R4 ;  /* 0x00000004070085a7 */ /* 0x000e64000800007f */
[----:B-1----:R-:W-:Y:S05]  /*90c0*/  @!P0 BRA `(.L_x_135) ;  /* 0xfffffffc00f08947 */ /* 0x002fea000383ffff */
[----:B------:R-:W-:Y:S05]  /*90d0*/  BRA `(.L_x_200) ;  /* 0xffffffdc00f47947 */ /* 0x000fea000383ffff */
.L_x_136:
[----:B0-----:R0:W1:Y:S02]  /*90e0*/  SYNCS.PHASECHK.TRANS64.TRYWAIT P0, [R6+URZ], R5 ;  /* 0x00000005060075a7 */ /* 0x001064000800017f */
[----:B-1----:R-:W-:Y:S05]  /*90f0*/  @!P0 NANOSLEEP.SYNCS 0x989680 ;  /* 0x009896800000895d */ /* 0x002fea0003900000 */
[----:B------:R-:W1:Y:S02]  /*9100*/  @!P0 SYNCS.PHASECHK.TRANS64 P0, [R6+URZ], R5 ;  /* 0x00000005060085a7 */ /* 0x000e64000800007f */
[----:B-1----:R-:W-:Y:S05]  /*9110*/  @!P0 BRA `(.L_x_136) ;  /* 0xfffffffc00f08947 */ /* 0x002fea000383ffff */
[----:B------:R-:W-:Y:S05]  /*9120*/  BRA `(.L_x_201) ;  /* 0xffffffe000047947 */ /* 0x000fea000383ffff */
.L_x_137:
[----:B0-----:R0:W1:Y:S02]  /*9130*/  SYNCS.PHASECHK.TRANS64.TRYWAIT P0, [R7+URZ], R4 ;  /* 0x00000004070075a7 */ /* 0x001064000800017f */
[----:B-1----:R-:W-:Y:S05]  /*9140*/  @!P0 NANOSLEEP.SYNCS 0x989680 ;  /* 0x009896800000895d */ /* 0x002fea0003900000 */
[----:B------:R-:W1:Y:S02]  /*9150*/  @!P0 SYNCS.PHASECHK.TRANS64 P0, [R7+URZ], R4 ;  /* 0x00000004070085a7 */ /* 0x000e64000800007f */
[----:B-1----:R-:W-:Y:S05]  /*9160*/  @!P0 BRA `(.L_x_137) ;  /* 0xfffffffc00f08947 */ /* 0x002fea000383ffff */
[----:B------:R-:W-:Y:S05]  /*9170*/  BRA `(.L_x_202) ;  /* 0xffffffe000147947 */ /* 0x000fea000383ffff */
.L_x_138:
[----:B0-----:R0:W1:Y:S02]  /*9180*/  SYNCS.PHASECHK.TRANS64.TRYWAIT P0, [R6+URZ], R5 ;  /* 0x00000005060075a7 */ /* 0x001064000800017f */
[----:B-1----:R-:W-:Y:S05]  /*9190*/  @!P0 NANOSLEEP.SYNCS 0x989680 ;  /* 0x009896800000895d */ /* 0x002fea0003900000 */
[----:B------:R-:W1:Y:S02]  /*91a0*/  @!P0 SYNCS.PHASECHK.TRANS64 P0, [R6+URZ], R5 ;  /* 0x00000005060085a7 */ /* 0x000e64000800007f */
[----:B-1----:R-:W-:Y:S05]  /*91b0*/  @!P0 BRA `(.L_x_138) ;  /* 0xfffffffc00f08947 */ /* 0x002fea000383ffff */
[----:B------:R-:W-:Y:S05]  /*91c0*/  BRA `(.L_x_203) ;  /* 0xffffffe000247947 */ /* 0x000fea000383ffff */
.L_x_139:
[----:B0-----:R0:W1:Y:S02]  /*91d0*/  SYNCS.PHASECHK.TRANS64.TRYWAIT P0, [R7+URZ], R4 ;  /* 0x00000004070075a7 */ /* 0x001064000800017f */
[----:B-1----:R-:W-:Y:S05]  /*91e0*/  @!P0 NANOSLEEP.SYNCS 0x989680 ;  /* 0x009896800000895d */ /* 0x002fea0003900000 */
[----:B------:R-:W1:Y:S02]  /*91f0*/  @!P0 SYNCS.PHASECHK.TRANS64 P0, [R7+URZ], R4 ;  /* 0x00000004070085a7 */ /* 0x000e64000800007f */
[----:B-1----:R-:W-:Y:S05]  /*9200*/  @!P0 BRA `(.L_x_139) ;  /* 0xfffffffc00f08947 */ /* 0x002fea000383ffff */
[----:B------:R-:W-:Y:S05]  /*9210*/  BRA `(.L_x_204) ;  /* 0xffffffe000347947 */ /* 0x000fea000383ffff */
.L_x_140:
[----:B0-----:R0:W1:Y:S02]  /*9220*/  SYNCS.PHASECHK.TRANS64.TRYWAIT P0, [R6+URZ], R5 ;  /* 0x00000005060075a7 */ /* 0x001064000800017f */
[----:B-1----:R-:W-:Y:S05]  /*9230*/  @!P0 NANOSLEEP.SYNCS 0x989680 ;  /* 0x009896800000895d */ /* 0x002fea0003900000 */
[----:B------:R-:W1:Y:S02]  /*9240*/  @!P0 SYNCS.PHASECHK.TRANS64 P0, [R6+URZ], R5 ;  /* 0x00000005060085a7 */ /* 0x000e64000800007f */
[----:B-1----:R-:W-:Y:S05]  /*9250*/  @!P0 BRA `(.L_x_140) ;  /* 0xfffffffc00f08947 */ /* 0x002fea000383ffff */
[----:B------:R-:W-:Y:S05]  /*9260*/  BRA `(.L_x_205) ;  /* 0xffffffe000447947 */ /* 0x000fea000383ffff */
.L_x_141:
[----:B0-----:R0:W1:Y:S02]  /*9270*/  SYNCS.PHASECHK.TRANS64.TRYWAIT P0, [R7+URZ], R4 ;  /* 0x00000004070075a7 */ /* 0x001064000800017f */
[----:B-1----:R-:W-:Y:S05]  /*9280*/  @!P0 NANOSLEEP.SYNCS 0x989680 ;  /* 0x009896800000895d */ /* 0x002fea0003900000 */
[----:B------:R-:W1:Y:S02]  /*9290*/  @!P0 SYNCS.PHASECHK.TRANS64 P0, [R7+URZ], R4 ;  /* 0x00000004070085a7 */ /* 0x000e64000800007f */
[----:B-1----:R-:W-:Y:S05]  /*92a0*/  @!P0 BRA `(.L_x_141) ;  /* 0xfffffffc00f08947 */ /* 0x002fea000383ffff */
[----:B------:R-:W-:Y:S05]  /*92b0*/  BRA `(.L_x_206) ;  /* 0xffffffe000547947 */ /* 0x000fea000383ffff */
.L_x_142:
[----:B0-----:R0:W1:Y:S02]  /*92c0*/  SYNCS.PHASECHK.TRANS64.TRYWAIT P0, [R6+URZ], R5 ;  /* 0x00000005060075a7 */ /* 0x001064000800017f */
[----:B-1----:R-:W-:Y:S05]  /*92d0*/  @!P0 NANOSLEEP.SYNCS 0x989680 ;  /* 0x009896800000895d */ /* 0x002fea0003900000 */
[----:B------:R-:W1:Y:S02]  /*92e0*/  @!P0 SYNCS.PHASECHK.TRANS64 P0, [R6+URZ], R5 ;  /* 0x00000005060085a7 */ /* 0x000e64000800007f */
[----:B-1----:R-:W-:Y:S05]  /*92f0*/  @!P0 BRA `(.L_x_142) ;  /* 0xfffffffc00f08947 */ /* 0x002fea000383ffff */
[----:B------:R-:W-:Y:S05]  /*9300*/  BRA `(.L_x_207) ;  /* 0xffffffe000647947 */ /* 0x000fea000383ffff */
.L_x_143:
[----:B0-----:R0:W1:Y:S02]  /*9310*/  SYNCS.PHASECHK.TRANS64.TRYWAIT P0, [R7+URZ], R4 ;  /* 0x00000004070075a7 */ /* 0x001064000800017f */
[----:B-1----:R-:W-:Y:S05]  /*9320*/  @!P0 NANOSLEEP.SYNCS 0x989680 ;  /* 0x009896800000895d */ /* 0x002fea0003900000 */
[----:B------:R-:W1:Y:S02]  /*9330*/  @!P0 SYNCS.PHASECHK.TRANS64 P0, [R7+URZ], R4 ;  /* 0x00000004070085a7 */ /* 0x000e64000800007f */
[----:B-1----:R-:W-:Y:S05]  /*9340*/  @!P0 BRA `(.L_x_143) ;  /* 0xfffffffc00f08947 */ /* 0x002fea000383ffff */
[----:B------:R-:W-:Y:S05]  /*9350*/  BRA `(.L_x_208) ;  /* 0xffffffe000747947 */ /* 0x000fea000383ffff */
.L_x_144:
[----:B0-----:R0:W1:Y:S02]  /*9360*/  SYNCS.PHASECHK.TRANS64.TRYWAIT P0, [R6+URZ], R5 ;  /* 0x00000005060075a7 */ /* 0x001064000800017f */
[----:B-1----:R-:W-:Y:S05]  /*9370*/  @!P0 NANOSLEEP.SYNCS 0x989680 ;  /* 0x009896800000895d */ /* 0x002fea0003900000 */
[----:B------:R-:W1:Y:S02]  /*9380*/  @!P0 SYNCS.PHASECHK.TRANS64 P0, [R6+URZ], R5 ;  /* 0x00000005060085a7 */ /* 0x000e64000800007f */
[----:B-1----:R-:W-:Y:S05]  /*9390*/  @!P0 BRA `(.L_x_144) ;  /* 0xfffffffc00f08947 */ /* 0x002fea000383ffff */
[----:B------:R-:W-:Y:S05]  /*93a0*/  BRA `(.L_x_209) ;  /* 0xffffffe000847947 */ /* 0x000fea000383ffff */
.L_x_145:
[----:B0-----:R0:W1:Y:S02]  /*93b0*/  SYNCS.PHASECHK.TRANS64.TRYWAIT P0, [R7+URZ], R4 ;  /* 0x00000004070075a7 */ /* 0x001064000800017f */
[----:B-1----:R-:W-:Y:S05]  /*93c0*/  @!P0 NANOSLEEP.SYNCS 0x989680 ;  /* 0x009896800000895d */ /* 0x002fea0003900000 */
[----:B------:R-:W1:Y:S02]  /*93d0*/  @!P0 SYNCS.PHASECHK.TRANS64 P0, [R7+URZ], R4 ;  /* 0x00000004070085a7 */ /* 0x000e64000800007f */
[----:B-1----:R-:W-:Y:S05]  /*93e0*/  @!P0 BRA `(.L_x_145) ;  /* 0xfffffffc00f08947 */ /* 0x002fea000383ffff */
[----:B------:R-:W-:Y:S05]  /*93f0*/  BRA `(.L_x_210) ;  /* 0xffffffe000947947 */ /* 0x000fea000383ffff */
.L_x_146:
[----:B0-----:R0:W1:Y:S02]  /*9400*/  SYNCS.PHASECHK.TRANS64.TRYWAIT P0, [R6+URZ], R5 ;  /* 0x00000005060075a7 */ /* 0x001064000800017f */
[----:B-1----:R-:W-:Y:S05]  /*9410*/  @!P0 NANOSLEEP.SYNCS 0x989680 ;  /* 0x009896800000895d */ /* 0x002fea0003900000 */
[----:B------:R-:W1:Y:S02]  /*9420*/  @!P0 SYNCS.PHASECHK.TRANS64 P0, [R6+URZ], R5 ;  /* 0x00000005060085a7 */ /* 0x000e64000800007f */
[----:B-1----:R-:W-:Y:S05]  /*9430*/  @!P0 BRA `(.L_x_146) ;  /* 0xfffffffc00f08947 */ /* 0x002fea000383ffff */
[----:B------:R-:W-:Y:S05]  /*9440*/  BRA `(.L_x_211) ;  /* 0xffffffe000a47947 */ /* 0x000fea000383ffff */
.L_x_147:
[----:B0-----:R0:W1:Y:S02]  /*9450*/  SYNCS.PHASECHK.TRANS64.TRYWAIT P0, [R7+URZ], R4 ;  /* 0x00000004070075a7 */ /* 0x001064000800017f */
[----:B-1----:R-:W-:Y:S05]  /*9460*/  @!P0 NANOSLEEP.SYNCS 0x989680 ;  /* 0x009896800000895d */ /* 0x002fea0003900000 */
[----:B------:R-:W1:Y:S02]  /*9470*/  @!P0 SYNCS.PHASECHK.TRANS64 P0, [R7+URZ], R4 ;  /* 0x00000004070085a7 */ /* 0x000e64000800007f */
[----:B-1----:R-:W-:Y:S05]  /*9480*/  @!P0 BRA `(.L_x_147) ;  /* 0xfffffffc00f08947 */ /* 0x002fea000383ffff */
[----:B------:R-:W-:Y:S05]  /*9490*/  BRA `(.L_x_212) ;  /* 0xffffffe000b47947 */ /* 0x000fea000383ffff */
.L_x_148:
[----:B0-----:R0:W1:Y:S02]  /*94a0*/  SYNCS.PHASECHK.TRANS64.TRYWAIT P0, [R6+URZ], R5 ;  /* 0x00000005060075a7 */ /* 0x001064000800017f */
[----:B-1----:R-:W-:Y:S05]  /*94b0*/  @!P0 NANOSLEEP.SYNCS 0x989680 ;  /* 0x009896800000895d */ /* 0x002fea0003900000 */
[----:B------:R-:W1:Y:S02]  /*94c0*/  @!P0 SYNCS.PHASECHK.TRANS64 P0, [R6+URZ], R5 ;  /* 0x00000005060085a7 */ /* 0x000e64000800007f */
[----:B-1----:R-:W-:Y:S05]  /*94d0*/  @!P0 BRA `(.L_x_148) ;  /* 0xfffffffc00f08947 */ /* 0x002fea000383ffff */
[----:B------:R-:W-:Y:S05]  /*94e0*/  BRA `(.L_x_213) ;  /* 0xffffffe000c47947 */ /* 0x000fea000383ffff */
.L_x_149:
[----:B0-----:R0:W1:Y:S02]  /*94f0*/  SYNCS.PHASECHK.TRANS64.TRYWAIT P0, [R7+URZ], R4 ;  /* 0x00000004070075a7 */ /* 0x001064000800017f */
[----:B-1----:R-:W-:Y:S05]  /*9500*/  @!P0 NANOSLEEP.SYNCS 0x989680 ;  /* 0x009896800000895d */ /* 0x002fea0003900000 */
[----:B------:R-:W1:Y:S02]  /*9510*/  @!P0 SYNCS.PHASECHK.TRANS64 P0, [R7+URZ], R4 ;  /* 0x00000004070085a7 */ /* 0x000e64000800007f */
[----:B-1----:R-:W-:Y:S05]  /*9520*/  @!P0 BRA `(.L_x_149) ;  /* 0xfffffffc00f08947 */ /* 0x002fea000383ffff */
[----:B------:R-:W-:Y:S05]  /*9530*/  BRA `(.L_x_214) ;  /* 0xffffffe000d47947 */ /* 0x000fea000383ffff */
.L_x_150:
[----:B0-----:R0:W1:Y:S02]  /*9540*/  SYNCS.PHASECHK.TRANS64.TRYWAIT P0, [R6+URZ], R5 ;  /* 0x00000005060075a7 */ /* 0x001064000800017f */
[----:B-1----:R-:W-:Y:S05]  /*9550*/  @!P0 NANOSLEEP.SYNCS 0x989680 ;  /* 0x009896800000895d */ /* 0x002fea0003900000 */
[----:B------:R-:W1:Y:S02]  /*9560*/  @!P0 SYNCS.PHASECHK.TRANS64 P0, [R6+URZ], R5 ;  /* 0x00000005060085a7 */ /* 0x000e64000800007f */
[----:B-1----:R-:W-:Y:S05]  /*9570*/  @!P0 BRA `(.L_x_150) ;  /* 0xfffffffc00f08947 */ /* 0x002fea000383ffff */
[----:B------:R-:W-:Y:S05]  /*9580*/  BRA `(.L_x_215) ;  /* 0xffffffe000e47947 */ /* 0x000fea000383ffff */
.L_x_151:
[----:B0-----:R0:W1:Y:S02]  /*9590*/  SYNCS.PHASECHK.TRANS64.TRYWAIT P0, [R7+URZ], R4 ;  /* 0x00000004070075a7 */ /* 0x001064000800017f */
[----:B-1----:R-:W-:Y:S05]  /*95a0*/  @!P0 NANOSLEEP.SYNCS 0x989680 ;  /* 0x009896800000895d */ /* 0x002fea0003900000 */
[----:B------:R-:W1:Y:S02]  /*95b0*/  @!P0 SYNCS.PHASECHK.TRANS64 P0, [R7+URZ], R4 ;  /* 0x00000004070085a7 */ /* 0x000e64000800007f */
[----:B-1----:R-:W-:Y:S05]  /*95c0*/  @!P0 BRA `(.L_x_151) ;  /* 0xfffffffc00f08947 */ /* 0x002fea000383ffff */
[----:B------:R-:W-:Y:S05]  /*95d0*/  BRA `(.L_x_216) ;  /* 0xffffffe000f47947 */ /* 0x000fea000383ffff */
.L_x_152:
[----:B0-----:R0:W1:Y:S02]  /*95e0*/  SYNCS.PHASECHK.TRANS64.TRYWAIT P0, [R6+URZ], R5 ;  /* 0x00000005060075a7 */ /* 0x001064000800017f */
[----:B-1----:R-:W-:Y:S05]  /*95f0*/  @!P0 NANOSLEEP.SYNCS 0x989680 ;  /* 0x009896800000895d */ /* 0x002fea0003900000 */
[----:B------:R-:W1:Y:S02]  /*9600*/  @!P0 SYNCS.PHASECHK.TRANS64 P0, [R6+URZ], R5 ;  /* 0x00000005060085a7 */ /* 0x000e64000800007f */
[----:B-1----:R-:W-:Y:S05]  /*9610*/  @!P0 BRA `(.L_x_152) ;  /* 0xfffffffc00f08947 */ /* 0x002fea000383ffff */
[----:B------:R-:W-:Y:S05]  /*9620*/  BRA `(.L_x_217) ;  /* 0xffffffe400047947 */ /* 0x000fea000383ffff */
.L_x_153:
[----:B0-----:R0:W1:Y:S02]  /*9630*/  SYNCS.PHASECHK.TRANS64.TRYWAIT P0, [R7+URZ], R4 ;  /* 0x00000004070075a7 */ /* 0x001064000800017f */
[----:B-1----:R-:W-:Y:S05]  /*9640*/  @!P0 NANOSLEEP.SYNCS 0x989680 ;  /* 0x009896800000895d */ /* 0x002fea0003900000 */
[----:B------:R-:W1:Y:S02]  /*9650*/  @!P0 SYNCS.PHASECHK.TRANS64 P0, [R7+URZ], R4 ;  /* 0x00000004070085a7 */ /* 0x000e64000800007f */
[----:B-1----:R-:W-:Y:S05]  /*9660*/  @!P0 BRA `(.L_x_153) ;  /* 0xfffffffc00f08947 */ /* 0x002fea000383ffff */
[----:B------:R-:W-:Y:S05]  /*9670*/  BRA `(.L_x_218) ;  /* 0xffffffe400147947 */ /* 0x000fea000383ffff */
.L_x_154:
[----:B0-----:R0:W1:Y:S02]  /*9680*/  SYNCS.PHASECHK.TRANS64.TRYWAIT P0, [R6+URZ], R5 ;  /* 0x00000005060075a7 */ /* 0x001064000800017f */
[----:B-1----:R-:W-:Y:S05]  /*9690*/  @!P0 NANOSLEEP.SYNCS 0x989680 ;  /* 0x009896800000895d */ /* 0x002fea0003900000 */
[----:B------:R-:W1:Y:S02]  /*96a0*/  @!P0 SYNCS.PHASECHK.TRANS64 P0, [R6+URZ], R5 ;  /* 0x00000005060085a7 */ /* 0x000e64000800007f */
[----:B-1----:R-:W-:Y:S05]  /*96b0*/  @!P0 BRA `(.L_x_154) ;  /* 0xfffffffc00f08947 */ /* 0x002fea000383ffff */
[----:B------:R-:W-:Y:S05]  /*96c0*/  BRA `(.L_x_219) ;  /* 0xffffffe400247947 */ /* 0x000fea000383ffff */
.L_x_155:
[----:B0-----:R0:W1:Y:S02]  /*96d0*/  SYNCS.PHASECHK.TRANS64.TRYWAIT P0, [R7+URZ], R4 ;  /* 0x00000004070075a7 */ /* 0x001064000800017f */
[----:B-1----:R-:W-:Y:S05]  /*96e0*/  @!P0 NANOSLEEP.SYNCS 0x989680 ;  /* 0x009896800000895d */ /* 0x002fea0003900000 */
[----:B------:R-:W1:Y:S02]  /*96f0*/  @!P0 SYNCS.PHASECHK.TRANS64 P0, [R7+URZ], R4 ;  /* 0x00000004070085a7 */ /* 0x000e64000800007f */
[----:B-1----:R-:W-:Y:S05]  /*9700*/  @!P0 BRA `(.L_x_155) ;  /* 0xfffffffc00f08947 */ /* 0x002fea000383ffff */
[----:B------:R-:W-:Y:S05]  /*9710*/  BRA `(.L_x_220) ;  /* 0xffffffe400347947 */ /* 0x000fea000383ffff */
.L_x_156:
[----:B0-----:R0:W1:Y:S02]  /*9720*/  SYNCS.PHASECHK.TRANS64.TRYWAIT P0, [R6+URZ], R5 ;  /* 0x00000005060075a7 */ /* 0x001064000800017f */
[----:B-1----:R-:W-:Y:S05]  /*9730*/  @!P0 NANOSLEEP.SYNCS 0x989680 ;  /* 0x009896800000895d */ /* 0x002fea0003900000 */
[----:B------:R-:W1:Y:S02]  /*9740*/  @!P0 SYNCS.PHASECHK.TRANS64 P0, [R6+URZ], R5 ;  /* 0x00000005060085a7 */ /* 0x000e64000800007f */
[----:B-1----:R-:W-:Y:S05]  /*9750*/  @!P0 BRA `(.L_x_156) ;  /* 0xfffffffc00f08947 */ /* 0x002fea000383ffff */
[----:B------:R-:W-:Y:S05]  /*9760*/  BRA `(.L_x_221) ;  /* 0xffffffe400447947 */ /* 0x000fea000383ffff */
.L_x_157:
[----:B0-----:R0:W1:Y:S02]  /*9770*/  SYNCS.PHASECHK.TRANS64.TRYWAIT P0, [R7+URZ], R4 ;  /* 0x00000004070075a7 */ /* 0x001064000800017f */
[----:B-1----:R-:W-:Y:S05]  /*9780*/  @!P0 NANOSLEEP.SYNCS 0x989680 ;  /* 0x009896800000895d */ /* 0x002fea0003900000 */
[----:B------:R-:W1:Y:S02]  /*9790*/  @!P0 SYNCS.PHASECHK.TRANS64 P0, [R7+URZ], R4 ;  /* 0x00000004070085a7 */ /* 0x000e64000800007f */
[----:B-1----:R-:W-:Y:S05]  /*97a0*/  @!P0 BRA `(.L_x_157) ;  /* 0xfffffffc00f08947 */ /* 0x002fea000383ffff */
[----:B------:R-:W-:Y:S05]  /*97b0*/  BRA `(.L_x_222) ;  /* 0xffffffe400547947 */ /* 0x000fea000383ffff */
.L_x_158:
[----:B0-----:R0:W1:Y:S02]  /*97c0*/  SYNCS.PHASECHK.TRANS64.TRYWAIT P0, [R6+URZ], R5 ;  /* 0x00000005060075a7 */ /* 0x001064000800017f */
[----:B-1----:R-:W-:Y:S05]  /*97d0*/  @!P0 NANOSLEEP.SYNCS 0x989680 ;  /* 0x009896800000895d */ /* 0x002fea0003900000 */
[----:B------:R-:W1:Y:S02]  /*97e0*/  @!P0 SYNCS.PHASECHK.TRANS64 P0, [R6+URZ], R5 ;  /* 0x00000005060085a7 */ /* 0x000e64000800007f */
[----:B-1----:R-:W-:Y:S05]  /*97f0*/  @!P0 BRA `(.L_x_158) ;  /* 0xfffffffc00f08947 */ /* 0x002fea000383ffff */
[----:B------:R-:W-:Y:S05]  /*9800*/  BRA `(.L_x_223) ;  /* 0xffffffe400647947 */ /* 0x000fea000383ffff */
.L_x_159:
[----:B0-----:R0:W1:Y:S02]  /*9810*/  SYNCS.PHASECHK.TRANS64.TRYWAIT P0, [R7+URZ], R4 ;  /* 0x00000004070075a7 */ /* 0x001064000800017f */
[----:B-1----:R-:W-:Y:S05]  /*9820*/  @!P0 NANOSLEEP.SYNCS 0x989680 ;  /* 0x009896800000895d */ /* 0x002fea0003900000 */
[----:B------:R-:W1:Y:S02]  /*9830*/  @!P0 SYNCS.PHASECHK.TRANS64 P0, [R7+URZ], R4 ;  /* 0x00000004070085a7 */ /* 0x000e64000800007f */
[----:B-1----:R-:W-:Y:S05]  /*9840*/  @!P0 BRA `(.L_x_159) ;  /* 0xfffffffc00f08947 */ /* 0x002fea000383ffff */
[----:B------:R-:W-:Y:S05]  /*9850*/  BRA `(.L_x_224) ;  /* 0xffffffe400747947 */ /* 0x000fea000383ffff */
.L_x_160:
[----:B0-----:R0:W1:Y:S02]  /*9860*/  SYNCS.PHASECHK.TRANS64.TRYWAIT P0, [R6+URZ], R5 ;  /* 0x00000005060075a7 */ /* 0x001064000800017f */
[----:B-1----:R-:W-:Y:S05]  /*9870*/  @!P0 NANOSLEEP.SYNCS 0x989680 ;  /* 0x009896800000895d */ /* 0x002fea0003900000 */
[----:B------:R-:W1:Y:S02]  /*9880*/  @!P0 SYNCS.PHASECHK.TRANS64 P0, [R6+URZ], R5 ;  /* 0x00000005060085a7 */ /* 0x000e64000800007f */
[----:B-1----:R-:W-:Y:S05]  /*9890*/  @!P0 BRA `(.L_x_160) ;  /* 0xfffffffc00f08947 */ /* 0x002fea000383ffff */
[----:B------:R-:W-:Y:S05]  /*98a0*/  BRA `(.L_x_225) ;  /* 0xffffffe400847947 */ /* 0x000fea000383ffff */
.L_x_161:
[----:B0-----:R0:W1:Y:S02]  /*98b0*/  SYNCS.PHASECHK.TRANS64.TRYWAIT P0, [R7+URZ], R4 ;  /* 0x00000004070075a7 */ /* 0x001064000800017f */
[----:B-1----:R-:W-:Y:S05]  /*98c0*/  @!P0 NANOSLEEP.SYNCS 0x989680 ;  /* 0x009896800000895d */ /* 0x002fea0003900000 */
[----:B------:R-:W1:Y:S02]  /*98d0*/  @!P0 SYNCS.PHASECHK.TRANS64 P0, [R7+URZ], R4 ;  /* 0x00000004070085a7 */ /* 0x000e64000800007f */
[----:B-1----:R-:W-:Y:S05]  /*98e0*/  @!P0 BRA `(.L_x_161) ;  /* 0xfffffffc00f08947 */ /* 0x002fea000383ffff */
[----:B------:R-:W-:Y:S05]  /*98f0*/  BRA `(.L_x_226) ;  /* 0xffffffe400947947 */ /* 0x000fea000383ffff */
.L_x_162:
[----:B0-----:R0:W1:Y:S02]  /*9900*/  SYNCS.PHASECHK.TRANS64.TRYWAIT P0, [R6+URZ], R5 ;  /* 0x00000005060075a7 */ /* 0x001064000800017f */
[----:B-1----:R-:W-:Y:S05]  /*9910*/  @!P0 NANOSLEEP.SYNCS 0x989680 ;  /* 0x009896800000895d */ /* 0x002fea0003900000 */
[----:B------:R-:W1:Y:S02]  /*9920*/  @!P0 SYNCS.PHASECHK.TRANS64 P0, [R6+URZ], R5 ;  /* 0x00000005060085a7 */ /* 0x000e64000800007f */
[----:B-1----:R-:W-:Y:S05]  /*9930*/  @!P0 BRA `(.L_x_162) ;  /* 0xfffffffc00f08947 */ /* 0x002fea000383ffff */
[----:B------:R-:W-:Y:S05]  /*9940*/  BRA `(.L_x_227) ;  /* 0xffffffe400a47947 */ /* 0x000fea000383ffff */
.L_x_163:
[----:B0-----:R0:W1:Y:S02]  /*9950*/  SYNCS.PHASECHK.TRANS64.TRYWAIT P0, [R7+URZ], R4 ;  /* 0x00000004070075a7 */ /* 0x001064000800017f */
[----:B-1----:R-:W-:Y:S05]  /*9960*/  @!P0 NANOSLEEP.SYNCS 0x989680 ;  /* 0x009896800000895d */ /* 0x002fea0003900000 */
[----:B------:R-:W1:Y:S02]  /*9970*/  @!P0 SYNCS.PHASECHK.TRANS64 P0, [R7+URZ], R4 ;  /* 0x00000004070085a7 */ /* 0x000e64000800007f */
[----:B-1----:R-:W-:Y:S05]  /*9980*/  @!P0 BRA `(.L_x_163) ;  /* 0xfffffffc00f08947 */ /* 0x002fea000383ffff */
[----:B------:R-:W-:Y:S05]  /*9990*/  BRA `(.L_x_228) ;  /* 0xffffffe400b47947 */ /* 0x000fea000383ffff */
.L_x_164:
[----:B0-----:R0:W1:Y:S02]  /*99a0*/  SYNCS.PHASECHK.TRANS64.TRYWAIT P0, [R6+URZ], R5 ;  /* 0x00000005060075a7 */ /* 0x001064000800017f */
[----:B-1----:R-:W-:Y:S05]  /*99b0*/  @!P0 NANOSLEEP.SYNCS 0x989680 ;  /* 0x009896800000895d */ /* 0x002fea0003900000 */
[----:B------:R-:W1:Y:S02]  /*99c0*/  @!P0 SYNCS.PHASECHK.TRANS64 P0, [R6+URZ], R5 ;  /* 0x00000005060085a7 */ /* 0x000e64000800007f */
[----:B-1----:R-:W-:Y:S05]  /*99d0*/  @!P0 BRA `(.L_x_164) ;  /* 0xfffffffc00f08947 */ /* 0x002fea000383ffff */
[----:B------:R-:W-:Y:S05]  /*99e0*/  BRA `(.L_x_229) ;  /* 0xffffffe400c47947 */ /* 0x000fea000383ffff */
.L_x_165:
[----:B0-----:R0:W1:Y:S02]  /*99f0*/  SYNCS.PHASECHK.TRANS64.TRYWAIT P0, [R7+URZ], R4 ;  /* 0x00000004070075a7 */ /* 0x001064000800017f */
[----:B-1----:R-:W-:Y:S05]  /*9a00*/  @!P0 NANOSLEEP.SYNCS 0x989680 ;  /* 0x009896800000895d */ /* 0x002fea0003900000 */
[----:B------:R-:W1:Y:S02]  /*9a10*/  @!P0 SYNCS.PHASECHK.TRANS64 P0, [R7+URZ], R4 ;  /* 0x00000004070085a7 */ /* 0x000e64000800007f */
[----:B-1----:R-:W-:Y:S05]  /*9a20*/  @!P0 BRA `(.L_x_165) ;  /* 0xfffffffc00f08947 */ /* 0x002fea000383ffff */
[----:B------:R-:W-:Y:S05]  /*9a30*/  BRA `(.L_x_230) ;  /* 0xffffffe400d47947 */ /* 0x000fea000383ffff */
.L_x_166:
[----:B0-----:R0:W1:Y:S02]  /*9a40*/  SYNCS.PHASECHK.TRANS64.TRYWAIT P0, [R6+URZ], R5 ;  /* 0x00000005060075a7 */ /* 0x001064000800017f */
[----:B-1----:R-:W-:Y:S05]  /*9a50*/  @!P0 NANOSLEEP.SYNCS 0x989680 ;  /* 0x009896800000895d */ /* 0x002fea0003900000 */
[----:B------:R-:W1:Y:S02]  /*9a60*/  @!P0 SYNCS.PHASECHK.TRANS64 P0, [R6+URZ], R5 ;  /* 0x00000005060085a7 */ /* 0x000e64000800007f */
[----:B-1----:R-:W-:Y:S05]  /*9a70*/  @!P0 BRA `(.L_x_166) ;  /* 0xfffffffc00f08947 */ /* 0x002fea000383ffff */
[----:B------:R-:W-:Y:S05]  /*9a80*/  BRA `(.L_x_231) ;  /* 0xffffffe400e47947 */ /* 0x000fea000383ffff */
.L_x_167:
[----:B0-----:R0:W1:Y:S02]  /*9a90*/  SYNCS.PHASECHK.TRANS64.TRYWAIT P0, [R7+URZ], R4 ;  /* 0x00000004070075a7 */ /* 0x001064000800017f */
[----:B-1----:R-:W-:Y:S05]  /*9aa0*/  @!P0 NANOSLEEP.SYNCS 0x989680 ;  /* 0x009896800000895d */ /* 0x002fea0003900000 */
[----:B------:R-:W1:Y:S02]  /*9ab0*/  @!P0 SYNCS.PHASECHK.TRANS64 P0, [R7+URZ], R4 ;  /* 0x00000004070085a7 */ /* 0x000e64000800007f */
[----:B-1----:R-:W-:Y:S05]  /*9ac0*/  @!P0 BRA `(.L_x_167) ;  /* 0xfffffffc00f08947 */ /* 0x002fea000383ffff */
[----:B------:R-:W-:Y:S05]  /*9ad0*/  BRA `(.L_x_232) ;  /* 0xffffffe400f47947 */ /* 0x000fea000383ffff */
.L_x_168:
[----:B0-----:R0:W1:Y:S02]  /*9ae0*/  SYNCS.PHASECHK.TRANS64.TRYWAIT P0, [R6+URZ], R5 ;  /* 0x00000005060075a7 */ /* 0x001064000800017f */
[----:B-1----:R-:W-:Y:S05]  /*9af0*/  @!P0 NANOSLEEP.SYNCS 0x989680 ;  /* 0x009896800000895d */ /* 0x002fea0003900000 */
[----:B------:R-:W1:Y:S02]  /*9b00*/  @!P0 SYNCS.PHASECHK.TRANS64 P0, [R6+URZ], R5 ;  /* 0x00000005060085a7 */ /* 0x000e64000800007f */
[----:B-1----:R-:W-:Y:S05]  /*9b10*/  @!P0 BRA `(.L_x_168) ;  /* 0xfffffffc00f08947 */ /* 0x002fea000383ffff */
[----:B------:R-:W-:Y:S05]  /*9b20*/  BRA `(.L_x_233) ;  /* 0xffffffe800047947 */ /* 0x000fea000383ffff */
.L_x_169:
[----:B0-----:R0:W1:Y:S02]  /*9b30*/  SYNCS.PHASECHK.TRANS64.TRYWAIT P0, [R7+URZ], R4 ;  /* 0x00000004070075a7 */ /* 0x001064000800017f */
[----:B-1----:R-:W-:Y:S05]  /*9b40*/  @!P0 NANOSLEEP.SYNCS 0x989680 ;  /* 0x009896800000895d */ /* 0x002fea0003900000 */
[----:B------:R-:W1:Y:S02]  /*9b50*/  @!P0 SYNCS.PHASECHK.TRANS64 P0, [R7+URZ], R4 ;  /* 0x00000004070085a7 */ /* 0x000e64000800007f */
[----:B-1----:R-:W-:Y:S05]  /*9b60*/  @!P0 BRA `(.L_x_169) ;  /* 0xfffffffc00f08947 */ /* 0x002fea000383ffff */
[----:B------:R-:W-:Y:S05]  /*9b70*/  BRA `(.L_x_234) ;  /* 0xffffffe800147947 */ /* 0x000fea000383ffff */
.L_x_170:
[----:B0-----:R0:W1:Y:S02]  /*9b80*/  SYNCS.PHASECHK.TRANS64.TRYWAIT P0, [R6+URZ], R5 ;  /* 0x00000005060075a7 */ /* 0x001064000800017f */
[----:B-1----:R-:W-:Y:S05]  /*9b90*/  @!P0 NANOSLEEP.SYNCS 0x989680 ;  /* 0x009896800000895d */ /* 0x002fea0003900000 */
[----:B------:R-:W1:Y:S02]  /*9ba0*/  @!P0 SYNCS.PHASECHK.TRANS64 P0, [R6+URZ], R5 ;  /* 0x00000005060085a7 */ /* 0x000e64000800007f */
[----:B-1----:R-:W-:Y:S05]  /*9bb0*/  @!P0 BRA `(.L_x_170) ;  /* 0xfffffffc00f08947 */ /* 0x002fea000383ffff */
[----:B------:R-:W-:Y:S05]  /*9bc0*/  BRA `(.L_x_235) ;  /* 0xffffffe800247947 */ /* 0x000fea000383ffff */
.L_x_171:
[----:B0-----:R0:W1:Y:S02]  /*9bd0*/  SYNCS.PHASECHK.TRANS64.TRYWAIT P0, [R7+URZ], R4 ;  /* 0x00000004070075a7 */ /* 0x001064000800017f */
[----:B-1----:R-:W-:Y:S05]  /*9be0*/  @!P0 NANOSLEEP.SYNCS 0x989680 ;  /* 0x009896800000895d */ /* 0x002fea0003900000 */
[----:B------:R-:W1:Y:S02]  /*9bf0*/  @!P0 SYNCS.PHASECHK.TRANS64 P0, [R7+URZ], R4 ;  /* 0x00000004070085a7 */ /* 0x000e64000800007f */
[----:B-1----:R-:W-:Y:S05]  /*9c00*/  @!P0 BRA `(.L_x_171) ;  /* 0xfffffffc00f08947 */ /* 0x002fea000383ffff */
[----:B------:R-:W-:Y:S05]  /*9c10*/  BRA `(.L_x_236) ;  /* 0xffffffe800347947 */ /* 0x000fea000383ffff */
.L_x_172:
[----:B0-----:R0:W1:Y:S02]  /*9c20*/  SYNCS.PHASECHK.TRANS64.TRYWAIT P0, [R6+URZ], R5 ;  /* 0x00000005060075a7 */ /* 0x001064000800017f */
[----:B-1----:R-:W-:Y:S05]  /*9c30*/  @!P0 NANOSLEEP.SYNCS 0x989680 ;  /* 0x009896800000895d */ /* 0x002fea0003900000 */
[----:B------:R-:W1:Y:S02]  /*9c40*/  @!P0 SYNCS.PHASECHK.TRANS64 P0, [R6+URZ], R5 ;  /* 0x00000005060085a7 */ /* 0x000e64000800007f */
[----:B-1----:R-:W-:Y:S05]  /*9c50*/  @!P0 BRA `(.L_x_172) ;  /* 0xfffffffc00f08947 */ /* 0x002fea000383ffff */
[----:B------:R-:W-:Y:S05]  /*9c60*/  BRA `(.L_x_237) ;  /* 0xffffffe800447947 */ /* 0x000fea000383ffff */
.L_x_173:
[----:B0-----:R0:W1:Y:S02]  /*9c70*/  SYNCS.PHASECHK.TRANS64.TRYWAIT P0, [R7+URZ], R4 ;  /* 0x00000004070075a7 */ /* 0x001064000800017f */
[----:B-1----:R-:W-:Y:S05]  /*9c80*/  @!P0 NANOSLEEP.SYNCS 0x989680 ;  /* 0x009896800000895d */ /* 0x002fea0003900000 */
[----:B------:R-:W1:Y:S02]  /*9c90*/  @!P0 SYNCS.PHASECHK.TRANS64 P0, [R7+URZ], R4 ;  /* 0x00000004070085a7 */ /* 0x000e64000800007f */
[----:B-1----:R-:W-:Y:S05]  /*9ca0*/  @!P0 BRA `(.L_x_173) ;  /* 0xfffffffc00f08947 */ /* 0x002fea000383ffff */
[----:B------:R-:W-:Y:S05]  /*9cb0*/  BRA `(.L_x_238) ;  /* 0xffffffe800547947 */ /* 0x000fea000383ffff */
.L_x_174:
[----:B0-----:R0:W1:Y:S02]  /*9cc0*/  SYNCS.PHASECHK.TRANS64.TRYWAIT P0, [R6+URZ], R5 ;  /* 0x00000005060075a7 */ /* 0x001064000800017f */
[----:B-1----:R-:W-:Y:S05]  /*9cd0*/  @!P0 NANOSLEEP.SYNCS 0x989680 ;  /* 0x009896800000895d */ /* 0x002fea0003900000 */
[----:B------:R-:W1:Y:S02]  /*9ce0*/  @!P0 SYNCS.PHASECHK.TRANS64 P0, [R6+URZ], R5 ;  /* 0x00000005060085a7 */ /* 0x000e64000800007f */
[----:B-1----:R-:W-:Y:S05]  /*9cf0*/  @!P0 BRA `(.L_x_174) ;  /* 0xfffffffc00f08947 */ /* 0x002fea000383ffff */
[----:B------:R-:W-:Y:S05]  /*9d00*/  BRA `(.L_x_239) ;  /* 0xffffffe800647947 */ /* 0x000fea000383ffff */
.L_x_175:
[----:B0-----:R0:W1:Y:S02]  /*9d10*/  SYNCS.PHASECHK.TRANS64.TRYWAIT P0, [R7+URZ], R4 ;  /* 0x00000004070075a7 */ /* 0x001064000800017f */
[----:B-1----:R-:W-:Y:S05]  /*9d20*/  @!P0 NANOSLEEP.SYNCS 0x989680 ;  /* 0x009896800000895d */ /* 0x002fea0003900000 */
[----:B------:R-:W1:Y:S02]  /*9d30*/  @!P0 SYNCS.PHASECHK.TRANS64 P0, [R7+URZ], R4 ;  /* 0x00000004070085a7 */ /* 0x000e64000800007f */
[----:B-1----:R-:W-:Y:S05]  /*9d40*/  @!P0 BRA `(.L_x_175) ;  /* 0xfffffffc00f08947 */ /* 0x002fea000383ffff */
[----:B------:R-:W-:Y:S05]  /*9d50*/  BRA `(.L_x_240) ;  /* 0xffffffe800747947 */ /* 0x000fea000383ffff */
.L_x_176:
[----:B0-----:R0:W1:Y:S02]  /*9d60*/  SYNCS.PHASECHK.TRANS64.TRYWAIT P0, [R6+URZ], R5 ;  /* 0x00000005060075a7 */ /* 0x001064000800017f */
[----:B-1----:R-:W-:Y:S05]  /*9d70*/  @!P0 NANOSLEEP.SYNCS 0x989680 ;  /* 0x009896800000895d */ /* 0x002fea0003900000 */
[----:B------:R-:W1:Y:S02]  /*9d80*/  @!P0 SYNCS.PHASECHK.TRANS64 P0, [R6+URZ], R5 ;  /* 0x00000005060085a7 */ /* 0x000e64000800007f */
[----:B-1----:R-:W-:Y:S05]  /*9d90*/  @!P0 BRA `(.L_x_176) ;  /* 0xfffffffc00f08947 */ /* 0x002fea000383ffff */
[----:B------:R-:W-:Y:S05]  /*9da0*/  BRA `(.L_x_241) ;  /* 0xffffffe800847947 */ /* 0x000fea000383ffff */
.L_x_177:
[----:B0-----:R0:W1:Y:S02]  /*9db0*/  SYNCS.PHASECHK.TRANS64.TRYWAIT P0, [R7+URZ], R4 ;  /* 0x00000004070075a7 */ /* 0x001064000800017f */
[----:B-1----:R-:W-:Y:S05]  /*9dc0*/  @!P0 NANOSLEEP.SYNCS 0x989680 ;  /* 0x009896800000895d */ /* 0x002fea0003900000 */
[----:B------:R-:W1:Y:S02]  /*9dd0*/  @!P0 SYNCS.PHASECHK.TRANS64 P0, [R7+URZ], R4 ;  /* 0x00000004070085a7 */ /* 0x000e64000800007f */
[----:B-1----:R-:W-:Y:S05]  /*9de0*/  @!P0 BRA `(.L_x_177) ;  /* 0xfffffffc00f08947 */ /* 0x002fea000383ffff */
[----:B------:R-:W-:Y:S05]  /*9df0*/  BRA `(.L_x_242) ;  /* 0xffffffe800947947 */ /* 0x000fea000383ffff */
.L_x_178:
[----:B0-----:R0:W1:Y:S02]  /*9e00*/  SYNCS.PHASECHK.TRANS64.TRYWAIT P0, [R6+URZ], R5 ;  /* 0x00000005060075a7 */ /* 0x001064000800017f */
[----:B-1----:R-:W-:Y:S05]  /*9e10*/  @!P0 NANOSLEEP.SYNCS 0x989680 ;  /* 0x009896800000895d */ /* 0x002fea0003900000 */
[----:B------:R-:W1:Y:S02]  /*9e20*/  @!P0 SYNCS.PHASECHK.TRANS64 P0, [R6+URZ], R5 ;  /* 0x00000005060085a7 */ /* 0x000e64000800007f */
[----:B-1----:R-:W-:Y:S05]  /*9e30*/  @!P0 BRA `(.L_x_178) ;  /* 0xfffffffc00f08947 */ /* 0x002fea000383ffff */
[----:B------:R-:W-:Y:S05]  /*9e40*/  BRA `(.L_x_243) ;  /* 0xffffffe800a47947 */ /* 0x000fea000383ffff */
.L_x_179:
[----:B0-----:R0:W1:Y:S02]  /*9e50*/  SYNCS.PHASECHK.TRANS64.TRYWAIT P0, [R7+URZ], R4 ;  /* 0x00000004070075a7 */ /* 0x001064000800017f */
[----:B-1----:R-:W-:Y:S05]  /*9e60*/  @!P0 NANOSLEEP.SYNCS 0x989680 ;  /* 0x009896800000895d */ /* 0x002fea0003900000 */
[----:B------:R-:W1:Y:S02]  /*9e70*/  @!P0 SYNCS.PHASECHK.TRANS64 P0, [R7+URZ], R4 ;  /* 0x00000004070085a7 */ /* 0x000e64000800007f */
[----:B-1----:R-:W-:Y:S05]  /*9e80*/  @!P0 BRA `(.L_x_179) ;  /* 0xfffffffc00f08947 */ /* 0x002fea000383ffff */
[----:B------:R-:W-:Y:S05]  /*9e90*/  BRA `(.L_x_244) ;  /* 0xffffffe800b47947 */ /* 0x000fea000383ffff */
.L_x_180:
[----:B0-----:R0:W1:Y:S02]  /*9ea0*/  SYNCS.PHASECHK.TRANS64.TRYWAIT P0, [R6+URZ], R5 ;  /* 0x00000005060075a7 */ /* 0x001064000800017f */
[----:B-1----:R-:W-:Y:S05]  /*9eb0*/  @!P0 NANOSLEEP.SYNCS 0x989680 ;  /* 0x009896800000895d */ /* 0x002fea0003900000 */
[----:B------:R-:W1:Y:S02]  /*9ec0*/  @!P0 SYNCS.PHASECHK.TRANS64 P0, [R6+URZ], R5 ;  /* 0x00000005060085a7 */ /* 0x000e64000800007f */
[----:B-1----:R-:W-:Y:S05]  /*9ed0*/  @!P0 BRA `(.L_x_180) ;  /* 0xfffffffc00f08947 */ /* 0x002fea000383ffff */
[----:B------:R-:W-:Y:S05]  /*9ee0*/  BRA `(.L_x_245) ;  /* 0xffffffe800c47947 */ /* 0x000fea000383ffff */
.L_x_181:
[----:B0-----:R0:W1:Y:S02]  /*9ef0*/  SYNCS.PHASECHK.TRANS64.TRYWAIT P0, [R7+URZ], R4 ;  /* 0x00000004070075a7 */ /* 0x001064000800017f */
[----:B-1----:R-:W-:Y:S05]  /*9f00*/  @!P0 NANOSLEEP.SYNCS 0x989680 ;  /* 0x009896800000895d */ /* 0x002fea0003900000 */
[----:B------:R-:W1:Y:S02]  /*9f10*/  @!P0 SYNCS.PHASECHK.TRANS64 P0, [R7+URZ], R4 ;  /* 0x00000004070085a7 */ /* 0x000e64000800007f */
[----:B-1----:R-:W-:Y:S05]  /*9f20*/  @!P0 BRA `(.L_x_181) ;  /* 0xfffffffc00f08947 */ /* 0x002fea000383ffff */
[----:B------:R-:W-:Y:S05]  /*9f30*/  BRA `(.L_x_246) ;  /* 0xffffffe800d47947 */ /* 0x000fea000383ffff */
.L_x_182:
[----:B-1----:R1:W2:Y:S02]  /*9f40*/  SYNCS.PHASECHK.TRANS64.TRYWAIT P0, [R6+URZ], R5 ;  /* 0x00000005060075a7 */ /* 0x0022a4000800017f */
[----:B--2---:R-:W-:Y:S05]  /*9f50*/  @!P0 NANOSLEEP.SYNCS 0x989680 ;  /* 0x009896800000895d */ /* 0x004fea0003900000 */
[----:B------:R-:W2:Y:S02]  /*9f60*/  @!P0 SYNCS.PHASECHK.TRANS64 P0, [R6+URZ], R5 ;  /* 0x00000005060085a7 */ /* 0x000ea4000800007f */
[----:B--2---:R-:W-:Y:S05]  /*9f70*/  @!P0 BRA `(.L_x_182) ;  /* 0xfffffffc00f08947 */ /* 0x004fea000383ffff */
[----:B------:R-:W-:Y:S05]  /*9f80*/  BRA `(.L_x_247) ;  /* 0xffffffe800dc7947 */ /* 0x000fea000383ffff */
.L_x_248:
[----:B------:R-:W-:-:S00]  /*9f90*/  BRA `(.L_x_248) ;  /* 0xfffffffc00fc7947 */ /* 0x000fc0000383ffff */
[----:B------:R-:W-:-:S00]  /*9fa0*/  NOP ;  /* 0x0000000000007918 */ /* 0x000fc00000000000 */
        /* <DEDUP_REMOVED lines=13> */
.L_x_249:


//--------------------- .nv.shared._ZN7cutlass13device_kernelINS_4gemm6kernel13GemmUniversalIN4cute5tupleIJiiiiEEENS1_10collective13CollectiveMmaINS1_37MainloopSm90TmaGmmaWarpSpecializedFP8ILi56ENS5_IJNS4_1CILi2EEENSA_ILi4EEENSA_ILi1EEEEEENS1_32KernelTmaWarpSpecializedPingpongEEENS5_IJNSA_ILi64EEESH_NSA_ILi32EEEEEENS_12float_e5m2_tENS5_IJlSD_lEEESK_SL_NS4_8TiledMMAINS4_8MMA_AtomIJNS4_4SM904GMMA30MMA_64x64x32_F32E5M2E5M2_SS_TNILNSP_7ScaleInE1ELSR_1EEEEEENS4_6LayoutINS5_IJSD_SD_SD_EEENS5_IJNSA_ILi0EEESW_SW_EEEEENS5_IJNS4_10UnderscoreESZ_SZ_EEEEENS4_23SM90_TMA_LOAD_MULTICASTENS4_14ComposedLayoutINS4_7SwizzleILi1ELi4ELi3EEENS4_18smem_ptr_flag_bitsILi8EEENSU_INS5_IJNSA_ILi8EEESI_EEENS5_IJSI_SD_EEEEEEEvNS4_8identityES12_S1C_vS1D_EENS_8epilogue10collective6detail29Sm90TmaWarpSpecializedAdapterINS1G_15DefaultEpilogueISK_SL_SL_NS1F_6thread17LinearCombinationISK_Li1EffLNS1K_9ScaleType4KindE0ELNS_15FloatRoundStyleE2ESK_EENS1_15EpilogueDefaultEEEEEvvEEEEvNT_6ParamsE --------------------------
	.section	.nv.shared._ZN7cutlass13device_kernelINS_4gemm6kernel13GemmUniversalIN4cute5tupleIJiiiiEEENS1_10collective13CollectiveMmaINS1_37MainloopSm90TmaGmmaWarpSpecializedFP8ILi56ENS5_IJNS4_1CILi2EEENSA_ILi4EEENSA_ILi1EEEEEENS1_32KernelTmaWarpSpecializedPingpongEEENS5_IJNSA_ILi64EEESH_NSA_ILi32EEEEEENS_12float_e5m2_tENS5_IJlSD_lEEESK_SL_NS4_8TiledMMAINS4_8MMA_AtomIJNS4_4SM904GMMA30MMA_64x64x32_F32E5M2E5M2_SS_TNILNSP_7ScaleInE1ELSR_1EEEEEENS4_6LayoutINS5_IJSD_SD_SD_EEENS5_IJNSA_ILi0EEESW_SW_EEEEENS5_IJNS4_10UnderscoreESZ_SZ_EEEEENS4_23SM90_TMA_LOAD_MULTICASTENS4_14ComposedLayoutINS4_7SwizzleILi1ELi4ELi3EEENS4_18smem_ptr_flag_bitsILi8EEENSU_INS5_IJNSA_ILi8EEESI_EEENS5_IJSI_SD_EEEEEEEvNS4_8identityES12_S1C_vS1D_EENS_8epilogue10collective6detail29Sm90TmaWarpSpecializedAdapterINS1G_15DefaultEpilogueISK_SL_SL_NS1F_6thread17LinearCombinationISK_Li1EffLNS1K_9ScaleType4KindE0ELNS_15FloatRoundStyleE2ESK_EENS1_15EpilogueDefaultEEEEEvvEEEEvNT_6ParamsE,"aw",@nobits
	.sectionflags	@""
	.align	16
	.zero		1024


//--------------------- .nv.shared.reserved.0     --------------------------
	.section	.nv.shared.reserved.0,"aw",@nobits
	.weak		__nv_reservedSMEM_offset_0_alias
	.size		__nv_reservedSMEM_offset_0_alias, 0, 0
	.other		__nv_reservedSMEM_offset_0_alias,@"STO_CUDA_RESERVED_SHARED STV_DEFAULT"
__nv_reservedSMEM_offset_0_alias:
	.zero		0


//--------------------- .nv.global                --------------------------
	.section	.nv.global,"aw",@nobits
.nv.global:
	.type		_ZN40_INTERNAL_22ba2127_4_k_cu_309860cc_252124cute1_E,@object
	.size		_ZN40_INTERNAL_22ba2127_4_k_cu_309860cc_252124cute1_E,(_ZN40_INTERNAL_22ba2127_4_k_cu_309860cc_252124cuda3std3__45__cpo6cbeginE - _ZN40_INTERNAL_22ba2127_4_k_cu_309860cc_252124cute1_E)
_ZN40_INTERNAL_22ba2127_4_k_cu_309860cc_252124cute1_E:
	.zero		1
	.type		_ZN40_INTERNAL_22ba2127_4_k_cu_309860cc_252124cuda3std3__45__cpo6cbeginE,@object
	.size		_ZN40_INTERNAL_22ba2127_4_k_cu_309860cc_252124cuda3std3__45__cpo6cbeginE,(_ZN40_INTERNAL_22ba2127_4_k_cu_309860cc_252124cuda3std3__48in_placeE - _ZN40_INTERNAL_22ba2127_4_k_cu_309860cc_252124cuda3std3__45__cpo6cbeginE)
_ZN40_INTERNAL_22ba2127_4_k_cu_309860cc_252124cuda3std3__45__cpo6cbeginE:
	.zero		1
	.type		_ZN40_INTERNAL_22ba2127_4_k_cu_309860cc_252124cuda3std3__48in_placeE,@object
	.size		_ZN40_INTERNAL_22ba2127_4_k_cu_309860cc_252124cuda3std3__48in_placeE,(_ZN40_INTERNAL_22ba2127_4_k_cu_309860cc_252124cuda3std6ranges3__45__cpo9iter_moveE - _ZN40_INTERNAL_22ba2127_4_k_cu_309860cc_252124cuda3std3__48in_placeE)
_ZN40_INTERNAL_22ba2127_4_k_cu_309860cc_252124cuda3std3__48in_placeE:
	.zero		1
	.type		_ZN40_INTERNAL_22ba2127_4_k_cu_309860cc_252124cuda3std6ranges3__45__cpo9iter_moveE,@object
	.size		_ZN40_INTERNAL_22ba2127_4_k_cu_309860cc_252124cuda3std6ranges3__45__cpo9iter_moveE,(_ZN40_INTERNAL_22ba2127_4_k_cu_309860cc_252124cuda3std3__45__cpo5beginE - _ZN40_INTERNAL_22ba2127_4_k_cu_309860cc_252124cuda3std6ranges3__45__cpo9iter_moveE)
_ZN40_INTERNAL_22ba2127_4_k_cu_309860cc_252124cuda3std6ranges3__45__cpo9iter_moveE:
	.zero		1
	.type		_ZN40_INTERNAL_22ba2127_4_k_cu_309860cc_252124cuda3std3__45__cpo5beginE,@object
	.size		_ZN40_INTERNAL_22ba2127_4_k_cu_309860cc_252124cuda3std3__45__cpo5beginE,(_ZN40_INTERNAL_22ba2127_4_k_cu_309860cc_252124cuda3std3__442_GLOBAL__N__22ba2127_4_k_cu_309860cc_252126ignoreE - _ZN40_INTERNAL_22ba2127_4_k_cu_309860cc_252124cuda3std3__45__cpo5beginE)
_ZN40_INTERNAL_22ba2127_4_k_cu_309860cc_252124cuda3std3__45__cpo5beginE:
	.zero		1
	.type		_ZN40_INTERNAL_22ba2127_4_k_cu_309860cc_252124cuda3std3__442_GLOBAL__N__22ba2127_4_k_cu_309860cc_252126ignoreE,@object
	.size		_ZN40_INTERNAL_22ba2127_4_k_cu_309860cc_252124cuda3std3__442_GLOBAL__N__22ba2127_4_k_cu_309860cc_252126ignoreE,(_ZN40_INTERNAL_22ba2127_4_k_cu_309860cc_252124cute7productE - _ZN40_INTERNAL_22ba2127_4_k_cu_309860cc_252124cuda3std3__442_GLOBAL__N__22ba2127_4_k_cu_309860cc_252126ignoreE)
_ZN40_INTERNAL_22ba2127_4_k_cu_309860cc_252124cuda3std3__442_GLOBAL__N__22ba2127_4_k_cu_309860cc_252126ignoreE:
	.zero		1
	.type		_ZN40_INTERNAL_22ba2127_4_k_cu_309860cc_252124cute7productE,@object
	.size		_ZN40_INTERNAL_22ba2127_4_k_cu_309860cc_252124cute7productE,(_ZN40_INTERNAL_22ba2127_4_k_cu_309860cc_252124cuda3std3__45__cpo3endE - _ZN40_INTERNAL_22ba2127_4_k_cu_309860cc_252124cute7productE)
_ZN40_INTERNAL_22ba2127_4_k_cu_309860cc_252124cute7productE:
	.zero		1
	.type		_ZN40_INTERNAL_22ba2127_4_k_cu_309860cc_252124cuda3std3__45__cpo3endE,@object
	.size		_ZN40_INTERNAL_22ba2127_4_k_cu_309860cc_252124cuda3std3__45__cpo3endE,(_ZN40_INTERNAL_22ba2127_4_k_cu_309860cc_252124cuda3std3__419piecewise_constructE - _ZN40_INTERNAL_22ba2127_4_k_cu_309860cc_252124cuda3std3__45__cpo3endE)
_ZN40_INTERNAL_22ba2127_4_k_cu_309860cc_252124cuda3std3__45__cpo3endE:
	.zero		1
	.type		_ZN40_INTERNAL_22ba2127_4_k_cu_309860cc_252124cuda3std3__419piecewise_constructE,@object
	.size		_ZN40_INTERNAL_22ba2127_4_k_cu_309860cc_252124cuda3std3__419piecewise_constructE,(_ZN40_INTERNAL_22ba2127_4_k_cu_309860cc_252124cuda3std3__45__cpo4cendE - _ZN40_INTERNAL_22ba2127_4_k_cu_309860cc_252124cuda3std3__419piecewise_constructE)
_ZN40_INTERNAL_22ba2127_4_k_cu_309860cc_252124cuda3std3__419piecewise_constructE:
	.zero		1
	.type		_ZN40_INTERNAL_22ba2127_4_k_cu_309860cc_252124cuda3std3__45__cpo4cendE,@object
	.size		_ZN40_INTERNAL_22ba2127_4_k_cu_309860cc_252124cuda3std3__45__cpo4cendE,(_ZN40_INTERNAL_22ba2127_4_k_cu_309860cc_252124cuda3std6ranges3__45__cpo4swapE - _ZN40_INTERNAL_22ba2127_4_k_cu_309860cc_252124cuda3std3__45__cpo4cendE)
_ZN40_INTERNAL_22ba2127_4_k_cu_309860cc_252124cuda3std3__45__cpo4cendE:
	.zero		1
	.type		_ZN40_INTERNAL_22ba2127_4_k_cu_309860cc_252124cuda3std6ranges3__45__cpo4swapE,@object
	.size		_ZN40_INTERNAL_22ba2127_4_k_cu_309860cc_252124cuda3std6ranges3__45__cpo4swapE,(.L_7 - _ZN40_INTERNAL_22ba2127_4_k_cu_309860cc_252124cuda3std6ranges3__45__cpo4swapE)
_ZN40_INTERNAL_22ba2127_4_k_cu_309860cc_252124cuda3std6ranges3__45__cpo4swapE:
	.zero		1
.L_7:


//--------------------- .nv.constant0._ZN7cutlass13device_kernelINS_4gemm6kernel13GemmUniversalIN4cute5tupleIJiiiiEEENS1_10collective13CollectiveMmaINS1_37MainloopSm90TmaGmmaWarpSpecializedFP8ILi56ENS5_IJNS4_1CILi2EEENSA_ILi4EEENSA_ILi1EEEEEENS1_32KernelTmaWarpSpecializedPingpongEEENS5_IJNSA_ILi64EEESH_NSA_ILi32EEEEEENS_12float_e5m2_tENS5_IJlSD_lEEESK_SL_NS4_8TiledMMAINS4_8MMA_AtomIJNS4_4SM904GMMA30MMA_64x64x32_F32E5M2E5M2_SS_TNILNSP_7ScaleInE1ELSR_1EEEEEENS4_6LayoutINS5_IJSD_SD_SD_EEENS5_IJNSA_ILi0EEESW_SW_EEEEENS5_IJNS4_10UnderscoreESZ_SZ_EEEEENS4_23SM90_TMA_LOAD_MULTICASTENS4_14ComposedLayoutINS4_7SwizzleILi1ELi4ELi3EEENS4_18smem_ptr_flag_bitsILi8EEENSU_INS5_IJNSA_ILi8EEESI_EEENS5_IJSI_SD_EEEEEEEvNS4_8identityES12_S1C_vS1D_EENS_8epilogue10collective6detail29Sm90TmaWarpSpecializedAdapterINS1G_15DefaultEpilogueISK_SL_SL_NS1F_6thread17LinearCombinationISK_Li1EffLNS1K_9ScaleType4KindE0ELNS_15FloatRoundStyleE2ESK_EENS1_15EpilogueDefaultEEEEEvvEEEEvNT_6ParamsE --------------------------
	.section	.nv.constant0._ZN7cutlass13device_kernelINS_4gemm6kernel13GemmUniversalIN4cute5tupleIJiiiiEEENS1_10collective13CollectiveMmaINS1_37MainloopSm90TmaGmmaWarpSpecializedFP8ILi56ENS5_IJNS4_1CILi2EEENSA_ILi4EEENSA_ILi1EEEEEENS1_32KernelTmaWarpSpecializedPingpongEEENS5_IJNSA_ILi64EEESH_NSA_ILi32EEEEEENS_12float_e5m2_tENS5_IJlSD_lEEESK_SL_NS4_8TiledMMAINS4_8MMA_AtomIJNS4_4SM904GMMA30MMA_64x64x32_F32E5M2E5M2_SS_TNILNSP_7ScaleInE1ELSR_1EEEEEENS4_6LayoutINS5_IJSD_SD_SD_EEENS5_IJNSA_ILi0EEESW_SW_EEEEENS5_IJNS4_10UnderscoreESZ_SZ_EEEEENS4_23SM90_TMA_LOAD_MULTICASTENS4_14ComposedLayoutINS4_7SwizzleILi1ELi4ELi3EEENS4_18smem_ptr_flag_bitsILi8EEENSU_INS5_IJNSA_ILi8EEESI_EEENS5_IJSI_SD_EEEEEEEvNS4_8identityES12_S1C_vS1D_EENS_8epilogue10collective6detail29Sm90TmaWarpSpecializedAdapterINS1G_15DefaultEpilogueISK_SL_SL_NS1F_6thread17LinearCombinationISK_Li1EffLNS1K_9ScaleType4KindE0ELNS_15FloatRoundStyleE2ESK_EENS1_15EpilogueDefaultEEEEEvvEEEEvNT_6ParamsE,"a",@progbits
	.sectionflags	@""
	.align	4
.nv.constant0._ZN7cutlass13device_kernelINS_4gemm6kernel13GemmUniversalIN4cute5tupleIJiiiiEEENS1_10collective13CollectiveMmaINS1_37MainloopSm90TmaGmmaWarpSpecializedFP8ILi56ENS5_IJNS4_1CILi2EEENSA_ILi4EEENSA_ILi1EEEEEENS1_32KernelTmaWarpSpecializedPingpongEEENS5_IJNSA_ILi64EEESH_NSA_ILi32EEEEEENS_12float_e5m2_tENS5_IJlSD_lEEESK_SL_NS4_8TiledMMAINS4_8MMA_AtomIJNS4_4SM904GMMA30MMA_64x64x32_F32E5M2E5M2_SS_TNILNSP_7ScaleInE1ELSR_1EEEEEENS4_6LayoutINS5_IJSD_SD_SD_EEENS5_IJNSA_ILi0EEESW_SW_EEEEENS5_IJNS4_10UnderscoreESZ_SZ_EEEEENS4_23SM90_TMA_LOAD_MULTICASTENS4_14ComposedLayoutINS4_7SwizzleILi1ELi4ELi3EEENS4_18smem_ptr_flag_bitsILi8EEENSU_INS5_IJNSA_ILi8EEESI_EEENS5_IJSI_SD_EEEEEEEvNS4_8identityES12_S1C_vS1D_EENS_8epilogue10collective6detail29Sm90TmaWarpSpecializedAdapterINS1G_15DefaultEpilogueISK_SL_SL_NS1F_6thread17LinearCombinationISK_Li1EffLNS1K_9ScaleType4KindE0ELNS_15FloatRoundStyleE2ESK_EENS1_15EpilogueDefaultEEEEEvvEEEEvNT_6ParamsE:
	.zero		1664


//--------------------- SYMBOLS --------------------------

	.type		.nv.reservedSmem.offset0,@object
	.size		.nv.reservedSmem.offset0,0x4
